	.target	sm_90a

	.elftype	@"ET_EXEC"


//--------------------- .note.nv.tkinfo           --------------------------
	.section	.note.nv.tkinfo,"",@"SHT_NOTE"
	.sectionflags	@"SHF_NOTE_NV_TKINFO"
	.tkinfo
        /*0018*/ 	.word	0x00000002
        /*0030*/ 	.string	""
        /*0030*/ 	.string	"ptxas"
        /*0030*/ 	.string	"Cuda compilation tools, release 13.0, V13.0.88"
        /*0030*/ 	.string	"Build cuda_13.0.r13.0/compiler.36424714_0"
        /*0030*/ 	.string	"-v  -suppress-debug-info  -lineinfo  -arch sm_90a "



//--------------------- .note.nv.cuinfo           --------------------------
	.section	.note.nv.cuinfo,"",@"SHT_NOTE"
	.sectionflags	@"SHF_NOTE_NV_CUINFO"
        /*0018*/ 	.short	0x0002
        /*001a*/ 	.short	0x005a
        /*001c*/ 	.short	0x0082
	.zero		2


//--------------------- .nv.info                  --------------------------
	.section	.nv.info,"",@"SHT_CUDA_INFO"
	.align	4


	//----- nvinfo : EIATTR_REGCOUNT
	.align		4
        /*0000*/ 	.byte	0x04, 0x2f
        /*0002*/ 	.short	(.L_1 - .L_0)
	.align		4
.L_0:
        /*0004*/ 	.word	index@(matmul_kernel)
        /*0008*/ 	.word	0x000000a8


	//----- nvinfo : EIATTR_FRAME_SIZE
	.align		4
.L_1:
        /*000c*/ 	.byte	0x04, 0x11
        /*000e*/ 	.short	(.L_3 - .L_2)
	.align		4
.L_2:
        /*0010*/ 	.word	index@(matmul_kernel)
        /*0014*/ 	.word	0x00000000


	//----- nvinfo : EIATTR_MIN_STACK_SIZE
	.align		4
.L_3:
        /*0018*/ 	.byte	0x04, 0x12
        /*001a*/ 	.short	(.L_5 - .L_4)
	.align		4
.L_4:
        /*001c*/ 	.word	index@(matmul_kernel)
        /*0020*/ 	.word	0x00000000
.L_5:


//--------------------- .nv.compat                --------------------------
	.section	.nv.compat,"",@"SHT_CUDA_COMPAT_INFO"
	.align	4
        /*0000*/ 	.byte	0x02, 0x09, 0x01, 0x00, 0x02, 0x02, 0x04, 0x00, 0x02, 0x05, 0x05, 0x00, 0x03, 0x07, 0x01, 0x01
        /*0010*/ 	.byte	0x02, 0x03, 0x00, 0x00, 0x02, 0x06, 0x01, 0x00, 0x04, 0x0b, 0x08, 0x00, 0x00, 0x00, 0x00, 0x00
        /*0020*/ 	.byte	0x00, 0x00, 0x00, 0x00


//--------------------- .nv.info.matmul_kernel    --------------------------
	.section	.nv.info.matmul_kernel,"",@"SHT_CUDA_INFO"
	.sectionflags	@""
	.align	4


	//----- nvinfo : EIATTR_CUDA_API_VERSION
	.align		4
        /*0000*/ 	.byte	0x04, 0x37
        /*0002*/ 	.short	(.L_7 - .L_6)
.L_6:
        /*0004*/ 	.word	0x00000082


	//----- nvinfo : EIATTR_KPARAM_INFO
	.align		4
.L_7:
        /*0008*/ 	.byte	0x04, 0x17
        /*000a*/ 	.short	(.L_9 - .L_8)
.L_8:
        /*000c*/ 	.word	0x00000000
        /*0010*/ 	.short	0x000d
        /*0012*/ 	.short	0x0048
        /*0014*/ 	.byte	0x00, 0xf4, 0x21, 0x00


	//----- nvinfo : EIATTR_KPARAM_INFO
	.align		4
.L_9:
        /*0018*/ 	.byte	0x04, 0x17
        /*001a*/ 	.short	(.L_11 - .L_10)
.L_10:
        /*001c*/ 	.word	0x00000000
        /*0020*/ 	.short	0x000c
        /*0022*/ 	.short	0x0040
        /*0024*/ 	.byte	0x00, 0xf4, 0x21, 0x00


	//----- nvinfo : EIATTR_KPARAM_INFO
	.align		4
.L_11:
        /*0028*/ 	.byte	0x04, 0x17
        /*002a*/ 	.short	(.L_13 - .L_12)
.L_12:
        /*002c*/ 	.word	0x00000000
        /*0030*/ 	.short	0x000b
        /*0032*/ 	.short	0x0038
        /*0034*/ 	.byte	0x00, 0xf0, 0x11, 0x00


	//----- nvinfo : EIATTR_KPARAM_INFO
	.align		4
.L_13:
        /*0038*/ 	.byte	0x04, 0x17
        /*003a*/ 	.short	(.L_15 - .L_14)
.L_14:
        /*003c*/ 	.word	0x00000000
        /*0040*/ 	.short	0x000a
        /*0042*/ 	.short	0x0034
        /*0044*/ 	.byte	0x00, 0xf0, 0x11, 0x00


	//----- nvinfo : EIATTR_KPARAM_INFO
	.align		4
.L_15:
        /*0048*/ 	.byte	0x04, 0x17
        /*004a*/ 	.short	(.L_17 - .L_16)
.L_16:
        /*004c*/ 	.word	0x00000000
        /*0050*/ 	.short	0x0009
        /*0052*/ 	.short	0x0030
        /*0054*/ 	.byte	0x00, 0xf0, 0x11, 0x00


	//----- nvinfo : EIATTR_KPARAM_INFO
	.align		4
.L_17:
        /*0058*/ 	.byte	0x04, 0x17
        /*005a*/ 	.short	(.L_19 - .L_18)
.L_18:
        /*005c*/ 	.word	0x00000000
        /*0060*/ 	.short	0x0008
        /*0062*/ 	.short	0x002c
        /*0064*/ 	.byte	0x00, 0xf0, 0x11, 0x00


	//----- nvinfo : EIATTR_KPARAM_INFO
	.align		4
.L_19:
        /*0068*/ 	.byte	0x04, 0x17
        /*006a*/ 	.short	(.L_21 - .L_20)
.L_20:
        /*006c*/ 	.word	0x00000000
        /*0070*/ 	.short	0x0007
        /*0072*/ 	.short	0x0028
        /*0074*/ 	.byte	0x00, 0xf0, 0x11, 0x00


	//----- nvinfo : EIATTR_KPARAM_INFO
	.align		4
.L_21:
        /*0078*/ 	.byte	0x04, 0x17
        /*007a*/ 	.short	(.L_23 - .L_22)
.L_22:
        /*007c*/ 	.word	0x00000000
        /*0080*/ 	.short	0x0006
        /*0082*/ 	.short	0x0024
        /*0084*/ 	.byte	0x00, 0xf0, 0x11, 0x00


	//----- nvinfo : EIATTR_KPARAM_INFO
	.align		4
.L_23:
        /*0088*/ 	.byte	0x04, 0x17
        /*008a*/ 	.short	(.L_25 - .L_24)
.L_24:
        /*008c*/ 	.word	0x00000000
        /*0090*/ 	.short	0x0005
        /*0092*/ 	.short	0x0020
        /*0094*/ 	.byte	0x00, 0xf0, 0x11, 0x00


	//----- nvinfo : EIATTR_KPARAM_INFO
	.align		4
.L_25:
        /*0098*/ 	.byte	0x04, 0x17
        /*009a*/ 	.short	(.L_27 - .L_26)
.L_26:
        /*009c*/ 	.word	0x00000000
        /*00a0*/ 	.short	0x0004
        /*00a2*/ 	.short	0x001c
        /*00a4*/ 	.byte	0x00, 0xf0, 0x11, 0x00


	//----- nvinfo : EIATTR_KPARAM_INFO
	.align		4
.L_27:
        /*00a8*/ 	.byte	0x04, 0x17
        /*00aa*/ 	.short	(.L_29 - .L_28)
.L_28:
        /*00ac*/ 	.word	0x00000000
        /*00b0*/ 	.short	0x0003
        /*00b2*/ 	.short	0x0018
        /*00b4*/ 	.byte	0x00, 0xf0, 0x11, 0x00


	//----- nvinfo : EIATTR_KPARAM_INFO
	.align		4
.L_29:
        /*00b8*/ 	.byte	0x04, 0x17
        /*00ba*/ 	.short	(.L_31 - .L_30)
.L_30:
        /*00bc*/ 	.word	0x00000000
        /*00c0*/ 	.short	0x0002
        /*00c2*/ 	.short	0x0010
        /*00c4*/ 	.byte	0x00, 0xf4, 0x21, 0x00


	//----- nvinfo : EIATTR_KPARAM_INFO
	.align		4
.L_31:
        /*00c8*/ 	.byte	0x04, 0x17
        /*00ca*/ 	.short	(.L_33 - .L_32)
.L_32:
        /*00cc*/ 	.word	0x00000000
        /*00d0*/ 	.short	0x0001
        /*00d2*/ 	.short	0x0008
        /*00d4*/ 	.byte	0x00, 0xf4, 0x21, 0x00


	//----- nvinfo : EIATTR_KPARAM_INFO
	.align		4
.L_33:
        /*00d8*/ 	.byte	0x04, 0x17
        /*00da*/ 	.short	(.L_35 - .L_34)
.L_34:
        /*00dc*/ 	.word	0x00000000
        /*00e0*/ 	.short	0x0000
        /*00e2*/ 	.short	0x0000
        /*00e4*/ 	.byte	0x00, 0xf4, 0x21, 0x00


	//----- nvinfo : EIATTR_EXPLICIT_CLUSTER
	.align		4
.L_35:
        /*00e8*/ 	.byte	0x01, 0x3e
	.zero		2


	//----- nvinfo : EIATTR_CTA_PER_CLUSTER
	.align		4
        /*00ec*/ 	.byte	0x04, 0x3d
        /*00ee*/ 	.short	(.L_37 - .L_36)
.L_36:
        /*00f0*/ 	.word	0x00000002
        /*00f4*/ 	.word	0x00000001
        /*00f8*/ 	.word	0x00000001


	//----- nvinfo : EIATTR_SPARSE_MMA_MASK
	.align		4
.L_37:
        /*00fc*/ 	.byte	0x03, 0x50
        /*00fe*/ 	.short	0x0000


	//----- nvinfo : EIATTR_MAXREG_COUNT
	.align		4
        /*0100*/ 	.byte	0x03, 0x1b
        /*0102*/ 	.short	0x00ff


	//----- nvinfo : EIATTR_NUM_BARRIERS
	.align		4
        /*0104*/ 	.byte	0x02, 0x4c
        /*0106*/ 	.byte	0x01
	.zero		1


	//----- nvinfo : EIATTR_MERCURY_ISA_VERSION
	.align		4
        /*0108*/ 	.byte	0x03, 0x5f
        /*010a*/ 	.short	0x0101


	//----- nvinfo : EIATTR_EXIT_INSTR_OFFSETS
	.align		4
        /*010c*/ 	.byte	0x04, 0x1c
        /*010e*/ 	.short	(.L_39 - .L_38)


	//   ....[0]....
.L_38:
        /*0110*/ 	.word	0x000058f0


	//   ....[1]....
        /*0114*/ 	.word	0x00005910


	//----- nvinfo : EIATTR_REQNTID
	.align		4
.L_39:
        /*0118*/ 	.byte	0x04, 0x10
        /*011a*/ 	.short	(.L_41 - .L_40)
.L_40:
        /*011c*/ 	.word	0x00000080
        /*0120*/ 	.word	0x00000001
        /*0124*/ 	.word	0x00000001


	//----- nvinfo : EIATTR_CBANK_PARAM_SIZE
	.align		4
.L_41:
        /*0128*/ 	.byte	0x03, 0x19
        /*012a*/ 	.short	0x0050


	//----- nvinfo : EIATTR_PARAM_CBANK
	.align		4
        /*012c*/ 	.byte	0x04, 0x0a
        /*012e*/ 	.short	(.L_43 - .L_42)
	.align		4
.L_42:
        /*0130*/ 	.word	index@(.nv.constant0.matmul_kernel)
        /*0134*/ 	.short	0x0210
        /*0136*/ 	.short	0x0050


	//----- nvinfo : EIATTR_SW_WAR
	.align		4
.L_43:
        /*0138*/ 	.byte	0x04, 0x36
        /*013a*/ 	.short	(.L_45 - .L_44)
.L_44:
        /*013c*/ 	.word	0x00000008
.L_45:


//--------------------- .nv.callgraph             --------------------------
	.section	.nv.callgraph,"",@"SHT_CUDA_CALLGRAPH"
	.align	4
	.sectionentsize	8
	.align		4
        /*0000*/ 	.word	0x00000000
	.align		4
        /*0004*/ 	.word	0xffffffff
	.align		4
        /*0008*/ 	.word	0x00000000
	.align		4
        /*000c*/ 	.word	0xfffffffe
	.align		4
        /*0010*/ 	.word	0x00000000
	.align		4
        /*0014*/ 	.word	0xfffffffd
	.align		4
        /*0018*/ 	.word	0x00000000
	.align		4
        /*001c*/ 	.word	0xfffffffc


//--------------------- .text.matmul_kernel       --------------------------
	.section	.text.matmul_kernel,"ax",@progbits
	.align	128
        .global         matmul_kernel
        .type           matmul_kernel,@function
        .size           matmul_kernel,(.L_x_3 - matmul_kernel)
        .other          matmul_kernel,@"STO_CUDA_ENTRY STV_DEFAULT"
matmul_kernel:
.text.matmul_kernel:
[----:B------:R-:W-:Y:S08]  /*0000*/  LDC R1, c[0x0][0x28] ;  /* 0x00000a00ff017b82 */ /* 0x000ff00000000800 */
[----:B------:R-:W0:Y:S01]  /*0010*/  LDC.64 R10, c[0x0][0x228] ;  /* 0x00008a00ff0a7b82 */ /* 0x000e220000000a00 */
[----:B------:R-:W-:Y:S01]  /*0020*/  ULDC UR7, c[0x0][0x230] ;  /* 0x00008c0000077ab9 */ /* 0x000fe20000000800 */
[----:B------:R-:W-:Y:S01]  /*0030*/  UMOV UR6, 0x400 ;  /* 0x0000040000067882 */ /* 0x000fe20000000000 */
[----:B------:R-:W-:Y:S01]  /*0040*/  UIADD3 UR7, UR7, 0x1f, URZ ;  /* 0x0000001f07077890 */ /* 0x000fe2000fffe03f */
[----:B------:R-:W-:Y:S01]  /*0050*/  CS2R R56, SRZ ;  /* 0x0000000000387805 */ /* 0x000fe2000001ff00 */
[----:B------:R-:W-:Y:S01]  /*0060*/  ULDC.64 UR12, c[0x0][0x208] ;  /* 0x00008200000c7ab9 */ /* 0x000fe20000000a00 */
[----:B------:R-:W-:Y:S01]  /*0070*/  CS2R R58, SRZ ;  /* 0x00000000003a7805 */ /* 0x000fe2000001ff00 */
[----:B------:R-:W-:Y:S01]  /*0080*/  UISETP.GE.AND UP0, UPT, UR7, 0x20, UPT ;  /* 0x000000200700788c */ /* 0x000fe2000bf06270 */
[----:B------:R-:W1:Y:S01]  /*0090*/  S2UR UR4, SR_CTAID.X ;  /* 0x00000000000479c3 */ /* 0x000e620000002500 */
[----:B------:R-:W-:-:S02]  /*00a0*/  CS2R R60, SRZ ;  /* 0x00000000003c7805 */ /* 0x000fc4000001ff00 */
[----:B------:R-:W-:Y:S02]  /*00b0*/  CS2R R62, SRZ ;  /* 0x00000000003e7805 */ /* 0x000fe4000001ff00 */
[----:B------:R-:W-:Y:S02]  /*00c0*/  CS2R R64, SRZ ;  /* 0x0000000000407805 */ /* 0x000fe4000001ff00 */
[----:B------:R-:W-:Y:S02]  /*00d0*/  CS2R R66, SRZ ;  /* 0x0000000000427805 */ /* 0x000fe4000001ff00 */
[----:B------:R-:W-:Y:S02]  /*00e0*/  CS2R R68, SRZ ;  /* 0x0000000000447805 */ /* 0x000fe4000001ff00 */
[----:B------:R-:W-:Y:S02]  /*00f0*/  CS2R R70, SRZ ;  /* 0x0000000000467805 */ /* 0x000fe4000001ff00 */
[----:B------:R-:W-:Y:S01]  /*0100*/  CS2R R72, SRZ ;  /* 0x0000000000487805 */ /* 0x000fe2000001ff00 */
[----:B------:R-:W2:Y:S01]  /*0110*/  S2UR UR8, SR_CgaCtaId ;  /* 0x00000000000879c3 */ /* 0x000ea20000008800 */
[----:B------:R-:W-:-:S02]  /*0120*/  CS2R R74, SRZ ;  /* 0x00000000004a7805 */ /* 0x000fc4000001ff00 */
[----:B------:R-:W-:Y:S02]  /*0130*/  CS2R R76, SRZ ;  /* 0x00000000004c7805 */ /* 0x000fe4000001ff00 */
[----:B------:R-:W-:Y:S02]  /*0140*/  CS2R R78, SRZ ;  /* 0x00000000004e7805 */ /* 0x000fe4000001ff00 */
[----:B------:R-:W-:Y:S02]  /*0150*/  CS2R R80, SRZ ;  /* 0x0000000000507805 */ /* 0x000fe4000001ff00 */
[----:B------:R-:W-:Y:S02]  /*0160*/  CS2R R82, SRZ ;  /* 0x0000000000527805 */ /* 0x000fe4000001ff00 */
[----:B------:R-:W-:Y:S02]  /*0170*/  CS2R R84, SRZ ;  /* 0x0000000000547805 */ /* 0x000fe4000001ff00 */
[----:B------:R-:W-:Y:S01]  /*0180*/  CS2R R86, SRZ ;  /* 0x0000000000567805 */ /* 0x000fe2000001ff00 */
[----:B0-----:R-:W-:Y:S01]  /*0190*/  VIADD R0, R11, 0x3f ;  /* 0x0000003f0b007836 */ /* 0x001fe20000000000 */
[----:B------:R-:W-:-:S02]  /*01a0*/  CS2R R24, SRZ ;  /* 0x0000000000187805 */ /* 0x000fc4000001ff00 */
[----:B------:R-:W-:Y:S02]  /*01b0*/  CS2R R26, SRZ ;  /* 0x00000000001a7805 */ /* 0x000fe4000001ff00 */
[----:B------:R-:W-:Y:S02]  /*01c0*/  CS2R R28, SRZ ;  /* 0x00000000001c7805 */ /* 0x000fe4000001ff00 */
[----:B------:R-:W-:Y:S02]  /*01d0*/  CS2R R30, SRZ ;  /* 0x00000000001e7805 */ /* 0x000fe4000001ff00 */
[----:B------:R-:W-:Y:S02]  /*01e0*/  SHF.R.S32.HI R3, RZ, 0x1f, R0 ;  /* 0x0000001fff037819 */ /* 0x000fe40000011400 */
[----:B------:R-:W-:Y:S02]  /*01f0*/  CS2R R32, SRZ ;  /* 0x0000000000207805 */ /* 0x000fe4000001ff00 */
[----:B------:R-:W-:-:S02]  /*0200*/  CS2R R34, SRZ ;  /* 0x0000000000227805 */ /* 0x000fc4000001ff00 */
[----:B-1----:R-:W-:Y:S01]  /*0210*/  I2FP.F32.U32 R5, UR4 ;  /* 0x0000000400057c45 */ /* 0x002fe20008201000 */
[----:B------:R-:W-:Y:S01]  /*0220*/  ULDC UR4, c[0x0][0x150] ;  /* 0x0000540000047ab9 */ /* 0x000fe20000000800 */
[----:B------:R-:W-:Y:S02]  /*0230*/  LEA.HI R3, R3, R0, RZ, 0x6 ;  /* 0x0000000003037211 */ /* 0x000fe400078f30ff */
[----:B------:R-:W-:Y:S02]  /*0240*/  CS2R R36, SRZ ;  /* 0x0000000000247805 */ /* 0x000fe4000001ff00 */
[----:B------:R-:W-:Y:S01]  /*0250*/  CS2R R38, SRZ ;  /* 0x0000000000267805 */ /* 0x000fe2000001ff00 */
[----:B------:R-:W-:Y:S01]  /*0260*/  FMUL R5, R5, UR4 ;  /* 0x0000000405057c20 */ /* 0x000fe20008400000 */
[----:B------:R-:W-:Y:S02]  /*0270*/  SHF.R.S32.HI R3, RZ, 0x6, R3 ;  /* 0x00000006ff037819 */ /* 0x000fe40000011403 */
[----:B------:R-:W-:Y:S01]  /*0280*/  CS2R R40, SRZ ;  /* 0x0000000000287805 */ /* 0x000fe2000001ff00 */
[----:B--2---:R-:W-:Y:S01]  /*0290*/  USHF.L.U32 UR5, UR8, 0x7, URZ ;  /* 0x0000000708057899 */ /* 0x004fe2000800063f */
[----:B------:R-:W-:Y:S01]  /*02a0*/  CS2R R42, SRZ ;  /* 0x00000000002a7805 */ /* 0x000fe2000001ff00 */
[----:B------:R-:W-:Y:S01]  /*02b0*/  ULEA UR6, UR8, UR6, 0x18 ;  /* 0x0000000608067291 */ /* 0x000fe2000f8ec03f */
[----:B------:R-:W-:Y:S01]  /*02c0*/  IMAD.SHL.U32 R4, R3, 0x8, RZ ;  /* 0x0000000803047824 */ /* 0x000fe200078e00ff */
[----:B------:R-:W0:Y:S01]  /*02d0*/  F2I.U32.TRUNC.NTZ R5, R5 ;  /* 0x0000000500057305 */ /* 0x000e22000020f000 */
[----:B------:R-:W-:Y:S01]  /*02e0*/  ULOP3.LUT UR5, UR5, 0x80, URZ, 0xc0, !UPT ;  /* 0x0000008005057892 */ /* 0x000fe2000f8ec03f */
[----:B------:R-:W-:-:S02]  /*02f0*/  CS2R R44, SRZ ;  /* 0x00000000002c7805 */ /* 0x000fc4000001ff00 */
[----:B------:R-:W-:Y:S02]  /*0300*/  CS2R R46, SRZ ;  /* 0x00000000002e7805 */ /* 0x000fe4000001ff00 */
[----:B------:R-:W-:Y:S02]  /*0310*/  IABS R7, R4 ;  /* 0x0000000400077213 */ /* 0x000fe40000000000 */
[----:B------:R-:W-:Y:S02]  /*0320*/  CS2R R48, SRZ ;  /* 0x0000000000307805 */ /* 0x000fe4000001ff00 */
[----:B------:R-:W-:Y:S02]  /*0330*/  CS2R R50, SRZ ;  /* 0x0000000000327805 */ /* 0x000fe4000001ff00 */
[----:B------:R-:W-:Y:S01]  /*0340*/  CS2R R52, SRZ ;  /* 0x0000000000347805 */ /* 0x000fe2000001ff00 */
[----:B------:R-:W1:Y:S01]  /*0350*/  I2F.RP R0, R7 ;  /* 0x0000000700007306 */ /* 0x000e620000209400 */
[----:B------:R-:W-:-:S02]  /*0360*/  CS2R R54, SRZ ;  /* 0x0000000000367805 */ /* 0x000fc4000001ff00 */
[----:B0-----:R-:W-:-:S05]  /*0370*/  IABS R13, R5 ;  /* 0x00000005000d7213 */ /* 0x001fca0000000000 */
[----:B-1----:R-:W0:Y:S02]  /*0380*/  MUFU.RCP R0, R0 ;  /* 0x0000000000007308 */ /* 0x002e240000001000 */
[----:B0-----:R-:W-:Y:S01]  /*0390*/  VIADD R2, R0, 0xffffffe ;  /* 0x0ffffffe00027836 */ /* 0x001fe20000000000 */
[----:B------:R-:W-:-:S05]  /*03a0*/  IABS R0, R4 ;  /* 0x0000000400007213 */ /* 0x000fca0000000000 */
[----:B------:R0:W1:Y:S01]  /*03b0*/  F2I.FTZ.U32.TRUNC.NTZ R3, R2 ;  /* 0x0000000200037305 */ /* 0x000062000021f000 */
[----:B------:R-:W-:Y:S02]  /*03c0*/  IMAD.MOV R0, RZ, RZ, -R0 ;  /* 0x000000ffff007224 */ /* 0x000fe400078e0a00 */
[----:B0-----:R-:W-:Y:S02]  /*03d0*/  IMAD.MOV.U32 R2, RZ, RZ, RZ ;  /* 0x000000ffff027224 */ /* 0x001fe400078e00ff */
[----:B-1----:R-:W-:-:S04]  /*03e0*/  IMAD.MOV R6, RZ, RZ, -R3 ;  /* 0x000000ffff067224 */ /* 0x002fc800078e0a03 */
[----:B------:R-:W-:-:S04]  /*03f0*/  IMAD R9, R6, R7, RZ ;  /* 0x0000000706097224 */ /* 0x000fc800078e02ff */
[----:B------:R-:W-:-:S06]  /*0400*/  IMAD.HI.U32 R2, R3, R9, R2 ;  /* 0x0000000903027227 */ /* 0x000fcc00078e0002 */
[----:B------:R-:W-:-:S04]  /*0410*/  IMAD.HI.U32 R2, R2, R13, RZ ;  /* 0x0000000d02027227 */ /* 0x000fc800078e00ff */
[----:B------:R-:W-:-:S05]  /*0420*/  IMAD R0, R2, R0, R13 ;  /* 0x0000000002007224 */ /* 0x000fca00078e020d */
[----:B------:R-:W-:-:S13]  /*0430*/  ISETP.GT.U32.AND P1, PT, R7, R0, PT ;  /* 0x000000000700720c */ /* 0x000fda0003f24070 */
[----:B------:R-:W-:Y:S02]  /*0440*/  @!P1 IMAD.IADD R0, R0, 0x1, -R7 ;  /* 0x0000000100009824 */ /* 0x000fe400078e0a07 */
[----:B------:R-:W-:Y:S01]  /*0450*/  @!P1 VIADD R2, R2, 0x1 ;  /* 0x0000000102029836 */ /* 0x000fe20000000000 */
[----:B------:R-:W-:Y:S02]  /*0460*/  ISETP.NE.AND P1, PT, R4, RZ, PT ;  /* 0x000000ff0400720c */ /* 0x000fe40003f25270 */
[----:B------:R-:W-:Y:S02]  /*0470*/  ISETP.GE.U32.AND P0, PT, R0, R7, PT ;  /* 0x000000070000720c */ /* 0x000fe40003f06070 */
[----:B------:R-:W-:-:S04]  /*0480*/  LOP3.LUT R0, R5, R4, RZ, 0x3c, !PT ;  /* 0x0000000405007212 */ /* 0x000fc800078e3cff */
[----:B------:R-:W-:Y:S01]  /*0490*/  ISETP.GE.AND P2, PT, R0, RZ, PT ;  /* 0x000000ff0000720c */ /* 0x000fe20003f46270 */
[----:B------:R-:W-:-:S05]  /*04a0*/  VIADD R0, R10, 0xff ;  /* 0x000000ff0a007836 */ /* 0x000fca0000000000 */
[----:B------:R-:W-:Y:S01]  /*04b0*/  SHF.R.S32.HI R3, RZ, 0x1f, R0 ;  /* 0x0000001fff037819 */ /* 0x000fe20000011400 */
[----:B------:R-:W-:-:S03]  /*04c0*/  @P0 VIADD R2, R2, 0x1 ;  /* 0x0000000102020836 */ /* 0x000fc60000000000 */
[----:B------:R-:W-:-:S03]  /*04d0*/  LEA.HI R3, R3, R0, RZ, 0x8 ;  /* 0x0000000003037211 */ /* 0x000fc600078f40ff */
[----:B------:R-:W-:Y:S01]  /*04e0*/  @!P2 IMAD.MOV R2, RZ, RZ, -R2 ;  /* 0x000000ffff02a224 */ /* 0x000fe200078e0a02 */
[----:B------:R-:W-:-:S05]  /*04f0*/  @!P1 LOP3.LUT R2, RZ, R4, RZ, 0x33, !PT ;  /* 0x00000004ff029212 */ /* 0x000fca00078e33ff */
[----:B------:R-:W-:Y:S02]  /*0500*/  IMAD.SHL.U32 R6, R2, 0x8, RZ ;  /* 0x0000000802067824 */ /* 0x000fe400078e00ff */
[----:B------:R-:W-:-:S03]  /*0510*/  IMAD.MOV R2, RZ, RZ, -R2 ;  /* 0x000000ffff027224 */ /* 0x000fc600078e0a02 */
[----:B------:R-:W-:Y:S01]  /*0520*/  LEA.HI.SX32 R3, R3, -R6, 0x18 ;  /* 0x8000000603037211 */ /* 0x000fe200078fc2ff */
[----:B------:R-:W-:-:S03]  /*0530*/  IMAD R4, R4, R2, R5 ;  /* 0x0000000204047224 */ /* 0x000fc600078e0205 */
[----:B------:R-:W-:Y:S02]  /*0540*/  VIMNMX R13, R3, 0x8, PT ;  /* 0x00000008030d7848 */ /* 0x000fe40003fe0100 */
[----:B------:R-:W-:Y:S02]  /*0550*/  IABS R9, R4 ;  /* 0x0000000400097213 */ /* 0x000fe40000000000 */
[----:B------:R-:W-:-:S04]  /*0560*/  IABS R7, R13 ;  /* 0x0000000d00077213 */ /* 0x000fc80000000000 */
[----:B------:R-:W0:Y:S08]  /*0570*/  I2F.RP R0, R7 ;  /* 0x0000000700007306 */ /* 0x000e300000209400 */
[----:B0-----:R-:W0:Y:S02]  /*0580*/  MUFU.RCP R0, R0 ;  /* 0x0000000000007308 */ /* 0x001e240000001000 */
[----:B0-----:R-:W-:-:S06]  /*0590*/  VIADD R3, R0, 0xffffffe ;  /* 0x0ffffffe00037836 */ /* 0x001fcc0000000000 */
[----:B------:R-:W0:Y:S02]  /*05a0*/  F2I.FTZ.U32.TRUNC.NTZ R3, R3 ;  /* 0x0000000300037305 */ /* 0x000e24000021f000 */
[----:B0-----:R-:W-:-:S04]  /*05b0*/  IMAD.MOV R8, RZ, RZ, -R3 ;  /* 0x000000ffff087224 */ /* 0x001fc800078e0a03 */
[----:B------:R-:W-:Y:S01]  /*05c0*/  IMAD.MOV.U32 R2, RZ, RZ, R8 ;  /* 0x000000ffff027224 */ /* 0x000fe200078e0008 */
[----:B------:R-:W-:-:S03]  /*05d0*/  IABS R8, R13 ;  /* 0x0000000d00087213 */ /* 0x000fc60000000000 */
[----:B------:R-:W-:Y:S02]  /*05e0*/  IMAD R5, R2, R7, RZ ;  /* 0x0000000702057224 */ /* 0x000fe400078e02ff */
[----:B------:R-:W-:Y:S02]  /*05f0*/  IMAD.MOV.U32 R2, RZ, RZ, RZ ;  /* 0x000000ffff027224 */ /* 0x000fe400078e00ff */
[----:B------:R-:W-:Y:S02]  /*0600*/  IMAD.MOV R0, RZ, RZ, -R8 ;  /* 0x000000ffff007224 */ /* 0x000fe400078e0a08 */
        /* <DEDUP_REMOVED lines=9> */
[----:B------:R-:W-:-:S07]  /*06a0*/  ISETP.GE.AND P2, PT, R0, RZ, PT ;  /* 0x000000ff0000720c */ /* 0x000fce0003f46270 */
[----:B------:R-:W-:Y:S01]  /*06b0*/  @P0 VIADD R2, R2, 0x1 ;  /* 0x0000000102020836 */ /* 0x000fe20000000000 */
[----:B------:R-:W-:-:S05]  /*06c0*/  PLOP3.LUT P0, PT, PT, PT, UP0, 0x80, 0x0 ;  /* 0x000000000000781c */ /* 0x000fca0003f0f008 */
[----:B------:R-:W-:Y:S01]  /*06d0*/  @!P2 IMAD.MOV R2, RZ, RZ, -R2 ;  /* 0x000000ffff02a224 */ /* 0x000fe200078e0a02 */
[----:B------:R-:W-:-:S05]  /*06e0*/  @!P1 LOP3.LUT R2, RZ, R13, RZ, 0x33, !PT ;  /* 0x0000000dff029212 */ /* 0x000fca00078e33ff */
[----:B------:R-:W-:Y:S02]  /*06f0*/  IMAD.MOV R0, RZ, RZ, -R2 ;  /* 0x000000ffff007224 */ /* 0x000fe400078e0a02 */
[----:B------:R-:W-:Y:S02]  /*0700*/  IMAD.SHL.U32 R15, R2, 0x40, RZ ;  /* 0x00000040020f7824 */ /* 0x000fe400078e00ff */
[----:B------:R-:W-:-:S04]  /*0710*/  IMAD R0, R13, R0, R4 ;  /* 0x000000000d007224 */ /* 0x000fc800078e0204 */
[----:B------:R-:W-:-:S05]  /*0720*/  IMAD.IADD R0, R6, 0x1, R0 ;  /* 0x0000000106007824 */ /* 0x000fca00078e0200 */
[----:B------:R-:W-:Y:S02]  /*0730*/  R2UR UR4, R0 ;  /* 0x00000000000472ca */ /* 0x000fe400000e0000 */
[----:B------:R-:W0:Y:S11]  /*0740*/  S2R R0, SR_TID.X ;  /* 0x0000000000007919 */ /* 0x000e360000002100 */
[----:B------:R-:W-:Y:S01]  /*0750*/  ULEA UR4, UR4, UR5, 0x8 ;  /* 0x0000000504047291 */ /* 0x000fe2000f8e403f */
[----:B0-----:R-:W-:-:S05]  /*0760*/  LOP3.LUT R17, R0, 0x7f, RZ, 0xc0, !PT ;  /* 0x0000007f00117812 */ /* 0x001fca00078ec0ff */
[----:B------:R-:W-:Y:S01]  /*0770*/  VIADD R13, R17, UR4 ;  /* 0x00000004110d7c36 */ /* 0x000fe20008000000 */
[----:B------:R-:W-:Y:S06]  /*0780*/  @!P0 BRA `(.L_x_0) ;  /* 0x00000030001c8947 */ /* 0x000fec0003800000 */
[----:B------:R-:W-:Y:S01]  /*0790*/  IABS R20, R10 ;  /* 0x0000000a00147213 */ /* 0x000fe20000000000 */
[----:B------:R-:W-:Y:S01]  /*07a0*/  ULDC UR5, c[0x0][0x240] ;  /* 0x0000900000057ab9 */ /* 0x000fe20000000800 */
[----:B------:R-:W-:Y:S01]  /*07b0*/  IABS R27, R11 ;  /* 0x0000000b001b7213 */ /* 0x000fe20000000000 */
[----:B------:R-:W-:Y:S01]  /*07c0*/  ULDC.64 UR20, c[0x0][0x218] ;  /* 0x0000860000147ab9 */ /* 0x000fe20000000a00 */
[----:B------:R-:W0:Y:S01]  /*07d0*/  I2F.RP R7, R20 ;  /* 0x0000001400077306 */ /* 0x000e220000209400 */
[----:B------:R-:W-:Y:S01]  /*07e0*/  IABS R2, R13 ;  /* 0x0000000d00027213 */ /* 0x000fe20000000000 */
[----:B------:R-:W-:Y:S01]  /*07f0*/  USHF.R.S32.HI UR4, URZ, 0x1f, UR7 ;  /* 0x0000001f3f047899 */ /* 0x000fe20008011407 */
[----:B------:R-:W-:Y:S01]  /*0800*/  LEA.HI R19, R0, R15, RZ, 0x1b ;  /* 0x0000000f00137211 */ /* 0x000fe200078fd8ff */
[----:B------:R-:W-:Y:S01]  /*0810*/  ULDC UR8, c[0x0][0x234] ;  /* 0x00008d0000087ab9 */ /* 0x000fe20000000800 */
[----:B------:R-:W-:Y:S01]  /*0820*/  ISETP.GE.AND P5, PT, R13, RZ, PT ;  /* 0x000000ff0d00720c */ /* 0x000fe20003fa6270 */
[----:B------:R-:W-:Y:S01]  /*0830*/  USHF.R.U32.HI UR10, URZ, 0x4, UR6 ;  /* 0x000000043f0a7899 */ /* 0x000fe20008011606 */
[----:B------:R-:W-:Y:S01]  /*0840*/  ISETP.NE.AND P6, PT, R10, RZ, PT ;  /* 0x000000ff0a00720c */ /* 0x000fe20003fc5270 */
[----:B------:R-:W1:Y:S01]  /*0850*/  I2F.RP R6, R27 ;  /* 0x0000001b00067306 */ /* 0x000e620000209400 */
[----:B------:R-:W-:Y:S01]  /*0860*/  ULDC UR16, c[0x0][0x23c] ;  /* 0x00008f0000107ab9 */ /* 0x000fe20000000800 */
[----:B------:R-:W-:Y:S01]  /*0870*/  ULEA.HI UR7, UR4, UR7, URZ, 0x5 ;  /* 0x0000000704077291 */ /* 0x000fe2000f8f283f */
[----:B------:R-:W-:Y:S01]  /*0880*/  CS2R R56, SRZ ;  /* 0x0000000000387805 */ /* 0x000fe2000001ff00 */
[----:B------:R-:W-:Y:S01]  /*0890*/  USGXT.U32 UR4, UR10, 0xe ;  /* 0x0000000e0a04789a */ /* 0x000fe20008000000 */
[----:B------:R-:W-:Y:S01]  /*08a0*/  CS2R R58, SRZ ;  /* 0x00000000003a7805 */ /* 0x000fe2000001ff00 */
[----:B------:R-:W-:Y:S01]  /*08b0*/  ULDC.64 UR18, c[0x0][0x210] ;  /* 0x0000840000127ab9 */ /* 0x000fe20000000a00 */
[----:B------:R-:W-:Y:S01]  /*08c0*/  ULDC UR11, c[0x0][0x230] ;  /* 0x00008c00000b7ab9 */ /* 0x000fe20000000800 */
[----:B0-----:R-:W0:Y:S01]  /*08d0*/  MUFU.RCP R7, R7 ;  /* 0x0000000700077308 */ /* 0x001e220000001000 */
[----:B------:R-:W-:Y:S01]  /*08e0*/  USHF.L.U32 UR49, UR16, 0x5, URZ ;  /* 0x0000000510317899 */ /* 0x000fe2000800063f */
[----:B------:R-:W-:-:S02]  /*08f0*/  CS2R R60, SRZ ;  /* 0x00000000003c7805 */ /* 0x000fc4000001ff00 */
[----:B------:R-:W-:Y:S02]  /*0900*/  CS2R R62, SRZ ;  /* 0x00000000003e7805 */ /* 0x000fe4000001ff00 */
[----:B------:R-:W-:Y:S02]  /*0910*/  CS2R R64, SRZ ;  /* 0x0000000000407805 */ /* 0x000fe4000001ff00 */
[----:B------:R-:W-:Y:S02]  /*0920*/  CS2R R66, SRZ ;  /* 0x0000000000427805 */ /* 0x000fe4000001ff00 */
[----:B------:R-:W-:Y:S02]  /*0930*/  CS2R R68, SRZ ;  /* 0x0000000000447805 */ /* 0x000fe4000001ff00 */
[----:B------:R-:W-:Y:S01]  /*0940*/  CS2R R70, SRZ ;  /* 0x0000000000467805 */ /* 0x000fe2000001ff00 */
[----:B-1----:R-:W1:Y:S01]  /*0950*/  MUFU.RCP R6, R6 ;  /* 0x0000000600067308 */ /* 0x002e620000001000 */
[----:B------:R-:W-:-:S02]  /*0960*/  CS2R R72, SRZ ;  /* 0x0000000000487805 */ /* 0x000fc4000001ff00 */
[----:B------:R-:W-:Y:S02]  /*0970*/  CS2R R74, SRZ ;  /* 0x00000000004a7805 */ /* 0x000fe4000001ff00 */
[----:B------:R-:W-:Y:S02]  /*0980*/  CS2R R76, SRZ ;  /* 0x00000000004c7805 */ /* 0x000fe4000001ff00 */
[----:B------:R-:W-:Y:S02]  /*0990*/  CS2R R78, SRZ ;  /* 0x00000000004e7805 */ /* 0x000fe4000001ff00 */
[----:B------:R-:W-:Y:S02]  /*09a0*/  CS2R R80, SRZ ;  /* 0x0000000000507805 */ /* 0x000fe4000001ff00 */
[----:B------:R-:W-:Y:S02]  /*09b0*/  CS2R R82, SRZ ;  /* 0x0000000000527805 */ /* 0x000fe4000001ff00 */
[----:B------:R-:W-:-:S02]  /*09c0*/  CS2R R84, SRZ ;  /* 0x0000000000547805 */ /* 0x000fc4000001ff00 */
[----:B------:R-:W-:Y:S01]  /*09d0*/  CS2R R86, SRZ ;  /* 0x0000000000567805 */ /* 0x000fe2000001ff00 */
[----:B0-----:R-:W-:Y:S01]  /*09e0*/  VIADD R4, R7, 0xffffffe ;  /* 0x0ffffffe07047836 */ /* 0x001fe20000000000 */
[----:B------:R-:W-:Y:S02]  /*09f0*/  CS2R R38, SRZ ;  /* 0x0000000000267805 */ /* 0x000fe4000001ff00 */
[----:B------:R-:W-:Y:S02]  /*0a00*/  CS2R R40, SRZ ;  /* 0x0000000000287805 */ /* 0x000fe4000001ff00 */
[----:B------:R-:W-:Y:S01]  /*0a10*/  CS2R R42, SRZ ;  /* 0x00000000002a7805 */ /* 0x000fe2000001ff00 */
[----:B------:R0:W2:Y:S01]  /*0a20*/  F2I.FTZ.U32.TRUNC.NTZ R5, R4 ;  /* 0x0000000400057305 */ /* 0x0000a2000021f000 */
[----:B------:R-:W-:Y:S02]  /*0a30*/  CS2R R44, SRZ ;  /* 0x00000000002c7805 */ /* 0x000fe4000001ff00 */
[----:B------:R-:W-:-:S02]  /*0a40*/  CS2R R46, SRZ ;  /* 0x00000000002e7805 */ /* 0x000fc4000001ff00 */
[----:B------:R-:W-:Y:S01]  /*0a50*/  CS2R R48, SRZ ;  /* 0x0000000000307805 */ /* 0x000fe2000001ff00 */
[----:B-1----:R-:W-:Y:S01]  /*0a60*/  VIADD R3, R6, 0xffffffe ;  /* 0x0ffffffe06037836 */ /* 0x002fe20000000000 */
[----:B------:R-:W-:Y:S02]  /*0a70*/  CS2R R50, SRZ ;  /* 0x0000000000327805 */ /* 0x000fe4000001ff00 */
[----:B------:R-:W-:Y:S02]  /*0a80*/  CS2R R52, SRZ ;  /* 0x0000000000347805 */ /* 0x000fe4000001ff00 */
[----:B------:R-:W-:Y:S01]  /*0a90*/  CS2R R54, SRZ ;  /* 0x0000000000367805 */ /* 0x000fe2000001ff00 */
[----:B------:R-:W-:Y:S01]  /*0aa0*/  ULDC UR14, c[0x0][0x238] ;  /* 0x00008e00000e7ab9 */ /* 0x000fe20000000800 */
[----:B0-----:R-:W-:Y:S01]  /*0ab0*/  IMAD.MOV.U32 R4, RZ, RZ, RZ ;  /* 0x000000ffff047224 */ /* 0x001fe200078e00ff */
[----:B------:R-:W0:Y:S01]  /*0ac0*/  F2I.FTZ.U32.TRUNC.NTZ R3, R3 ;  /* 0x0000000300037305 */ /* 0x000e22000021f000 */
[----:B------:R-:W-:Y:S01]  /*0ad0*/  UMOV UR9, 0x3fffffef ;  /* 0x3fffffef00097882 */ /* 0x000fe20000000000 */
[----:B------:R-:W-:-:S02]  /*0ae0*/  USHF.L.U32 UR50, UR14, 0x5, URZ ;  /* 0x000000050e327899 */ /* 0x000fc4000800063f */
[----:B------:R-:W-:Y:S01]  /*0af0*/  UIMAD UR15, UR14, 0x1f, URZ ;  /* 0x0000001f0e0f78a4 */ /* 0x000fe2000f8e023f */
[--C-:B--2---:R-:W-:Y:S01]  /*0b00*/  IMAD.MOV R9, RZ, RZ, -R5.reuse ;  /* 0x000000ffff097224 */ /* 0x104fe200078e0a05 */
[----:B------:R-:W-:Y:S02]  /*0b10*/  UIMAD UR22, UR14, 0x1c, URZ ;  /* 0x0000001c0e1678a4 */ /* 0x000fe4000f8e023f */
[----:B------:R-:W-:Y:S01]  /*0b20*/  UIMAD UR23, UR14, 0x1b, URZ ;  /* 0x0000001b0e1778a4 */ /* 0x000fe2000f8e023f */
[----:B------:R-:W-:Y:S01]  /*0b30*/  IMAD R9, R9, R20, RZ ;  /* 0x0000001409097224 */ /* 0x000fe200078e02ff */
[----:B------:R-:W-:Y:S02]  /*0b40*/  UIMAD UR24, UR14, 0x1a, URZ ;  /* 0x0000001a0e1878a4 */ /* 0x000fe4000f8e023f */
[----:B------:R-:W-:Y:S01]  /*0b50*/  UIMAD UR25, UR14, 0x19, URZ ;  /* 0x000000190e1978a4 */ /* 0x000fe2000f8e023f */
[----:B------:R-:W-:Y:S01]  /*0b60*/  IMAD.HI.U32 R5, R5, R9, R4 ;  /* 0x0000000905057227 */ /* 0x000fe200078e0004 */
[----:B------:R-:W-:Y:S01]  /*0b70*/  SHF.R.U32.HI R4, RZ, 0x5, R0 ;  /* 0x00000005ff047819 */ /* 0x000fe20000011600 */
[----:B------:R-:W-:-:S02]  /*0b80*/  UIMAD UR26, UR14, 0x18, URZ ;  /* 0x000000180e1a78a4 */ /* 0x000fc4000f8e023f */
[----:B------:R-:W-:Y:S01]  /*0b90*/  IMAD.MOV.U32 R9, RZ, RZ, R2 ;  /* 0x000000ffff097224 */ /* 0x000fe200078e0002 */
[----:B------:R-:W-:Y:S01]  /*0ba0*/  SGXT.U32 R4, R4, 0x2 ;  /* 0x000000020404781a */ /* 0x000fe20000000000 */
[----:B------:R-:W-:Y:S01]  /*0bb0*/  VIADD R2, R19, 0x3c ;  /* 0x0000003c13027836 */ /* 0x000fe20000000000 */
[----:B------:R-:W-:Y:S01]  /*0bc0*/  UIMAD UR27, UR14, 0x17, URZ ;  /* 0x000000170e1b78a4 */ /* 0x000fe2000f8e023f */
[----:B------:R-:W-:Y:S01]  /*0bd0*/  IMAD.HI.U32 R5, R5, R9, RZ ;  /* 0x0000000905057227 */ /* 0x000fe200078e00ff */
[----:B------:R-:W-:Y:S01]  /*0be0*/  LOP3.LUT R28, R15, R4, RZ, 0xfc, !PT ;  /* 0x000000040f1c7212 */ /* 0x000fe200078efcff */
[----:B------:R-:W-:Y:S01]  /*0bf0*/  UIMAD UR28, UR14, 0x16, URZ ;  /* 0x000000160e1c78a4 */ /* 0x000fe2000f8e023f */
[----:B------:R-:W-:Y:S01]  /*0c00*/  ISETP.GE.AND P1, PT, R2, RZ, PT ;  /* 0x000000ff0200720c */ /* 0x000fe20003f26270 */
[----:B------:R-:W-:Y:S01]  /*0c10*/  IMAD.MOV R5, RZ, RZ, -R5 ;  /* 0x000000ffff057224 */ /* 0x000fe200078e0a05 */
[----:B------:R-:W-:Y:S01]  /*0c20*/  IABS R8, R2 ;  /* 0x0000000200087213 */ /* 0x000fe20000000000 */
[----:B0-----:R-:W-:Y:S01]  /*0c30*/  IMAD.MOV R6, RZ, RZ, -R3 ;  /* 0x000000ffff067224 */ /* 0x001fe200078e0a03 */
[----:B------:R-:W-:Y:S01]  /*0c40*/  LOP3.LUT R4, R28, 0x34, RZ, 0xfc, !PT ;  /* 0x000000341c047812 */ /* 0x000fe200078efcff */
[----:B------:R-:W-:Y:S01]  /*0c50*/  IMAD R9, R20, R5, R9 ;  /* 0x0000000514097224 */ /* 0x000fe200078e0209 */
[----:B------:R-:W-:Y:S01]  /*0c60*/  LOP3.LUT R5, R28, 0x30, RZ, 0xfc, !PT ;  /* 0x000000301c057812 */ /* 0x000fe200078efcff */
[----:B------:R-:W-:Y:S01]  /*0c70*/  IMAD R7, R6, R27, RZ ;  /* 0x0000001b06077224 */ /* 0x000fe200078e02ff */
[----:B------:R-:W-:Y:S01]  /*0c80*/  ISETP.GE.AND P4, PT, R4, RZ, PT ;  /* 0x000000ff0400720c */ /* 0x000fe20003f86270 */
[----:B------:R-:W-:Y:S01]  /*0c90*/  IMAD.MOV.U32 R2, RZ, RZ, RZ ;  /* 0x000000ffff027224 */ /* 0x000fe200078e00ff */
[----:B------:R-:W-:Y:S01]  /*0ca0*/  ISETP.GT.U32.AND P0, PT, R20, R9, PT ;  /* 0x000000091400720c */ /* 0x000fe20003f04070 */
[----:B------:R-:W-:Y:S01]  /*0cb0*/  UIMAD UR29, UR14, 0x15, URZ ;  /* 0x000000150e1d78a4 */ /* 0x000fe2000f8e023f */
[----:B------:R-:W-:Y:S01]  /*0cc0*/  IABS R14, R4 ;  /* 0x00000004000e7213 */ /* 0x000fe20000000000 */
[----:B------:R-:W-:Y:S01]  /*0cd0*/  IMAD.HI.U32 R2, R3, R7, R2 ;  /* 0x0000000703027227 */ /* 0x000fe200078e0002 */
[----:B------:R-:W-:Y:S01]  /*0ce0*/  LOP3.LUT R3, R28, 0x38, RZ, 0xfc, !PT ;  /* 0x000000381c037812 */ /* 0x000fe200078efcff */
[----:B------:R-:W-:Y:S01]  /*0cf0*/  UIMAD UR30, UR14, 0x14, URZ ;  /* 0x000000140e1e78a4 */ /* 0x000fe2000f8e023f */
[----:B------:R-:W-:Y:S01]  /*0d00*/  IABS R16, R5 ;  /* 0x0000000500107213 */ /* 0x000fe20000000000 */
[----:B------:R-:W-:Y:S01]  /*0d10*/  UIMAD UR31, UR14, 0x13, URZ ;  /* 0x000000130e1f78a4 */ /* 0x000fe2000f8e023f */
[----:B------:R-:W-:Y:S01]  /*0d20*/  IABS R12, R3 ;  /* 0x00000003000c7213 */ /* 0x000fe20000000000 */
[----:B------:R-:W-:Y:S01]  /*0d30*/  UIMAD UR32, UR14, 0x12, URZ ;  /* 0x000000120e2078a4 */ /* 0x000fe2000f8e023f */
[----:B------:R-:W-:Y:S01]  /*0d40*/  ISETP.GE.AND P3, PT, R3, RZ, PT ;  /* 0x000000ff0300720c */ /* 0x000fe20003f66270 */
[----:B------:R-:W-:Y:S01]  /*0d50*/  IMAD.HI.U32 R3, R2, R8, RZ ;  /* 0x0000000802037227 */ /* 0x000fe200078e00ff */
[----:B------:R-:W-:Y:S01]  /*0d60*/  ISETP.GE.AND P2, PT, R5, RZ, PT ;  /* 0x000000ff0500720c */ /* 0x000fe20003f46270 */
[----:B------:R-:W-:Y:S01]  /*0d70*/  UIMAD UR33, UR14, 0x11, URZ ;  /* 0x000000110e2178a4 */ /* 0x000fe2000f8e023f */
[C---:B------:R-:W-:Y:S01]  /*0d80*/  LOP3.LUT R29, R28.reuse, 0x2c, RZ, 0xfc, !PT ;  /* 0x0000002c1c1d7812 */ /* 0x040fe200078efcff */
[----:B------:R-:W-:Y:S01]  /*0d90*/  @!P0 IMAD.IADD R9, R9, 0x1, -R20 ;  /* 0x0000000109098824 */ /* 0x000fe200078e0a14 */
[----:B------:R-:W-:Y:S01]  /*0da0*/  LOP3.LUT R30, R28, 0x28, RZ, 0xfc, !PT ;  /* 0x000000281c1e7812 */ /* 0x000fe200078efcff */
[----:B------:R-:W-:Y:S01]  /*0db0*/  IMAD.HI.U32 R4, R2, R12, RZ ;  /* 0x0000000c02047227 */ /* 0x000fe200078e00ff */
[----:B------:R-:W-:Y:S01]  /*0dc0*/  IABS R18, R29 ;  /* 0x0000001d00127213 */ /* 0x000fe20000000000 */
[----:B------:R-:W-:Y:S01]  /*0dd0*/  USHF.L.U32 UR34, UR14, 0x4, URZ ;  /* 0x000000040e227899 */ /* 0x000fe2000800063f */
[----:B------:R-:W-:Y:S01]  /*0de0*/  ISETP.GT.U32.AND P0, PT, R20, R9, PT ;  /* 0x000000091400720c */ /* 0x000fe20003f04070 */
[----:B------:R-:W-:Y:S01]  /*0df0*/  IMAD.MOV R3, RZ, RZ, -R3 ;  /* 0x000000ffff037224 */ /* 0x000fe200078e0a03 */
[C---:B------:R-:W-:Y:S01]  /*0e00*/  LOP3.LUT R32, R28.reuse, 0x20, RZ, 0xfc, !PT ;  /* 0x000000201c207812 */ /* 0x040fe200078efcff */
[----:B------:R-:W-:Y:S01]  /*0e10*/  IMAD.MOV R4, RZ, RZ, -R4 ;  /* 0x000000ffff047224 */ /* 0x000fe200078e0a04 */
[C---:B------:R-:W-:Y:S01]  /*0e20*/  LOP3.LUT R31, R28.reuse, 0x24, RZ, 0xfc, !PT ;  /* 0x000000241c1f7812 */ /* 0x040fe200078efcff */
[C---:B------:R-:W-:Y:S01]  /*0e30*/  IMAD R3, R27.reuse, R3, R8 ;  /* 0x000000031b037224 */ /* 0x040fe200078e0208 */
[----:B------:R-:W-:Y:S01]  /*0e40*/  LOP3.LUT R33, R28, 0x18, RZ, 0xfc, !PT ;  /* 0x000000181c217812 */ /* 0x000fe200078efcff */
[----:B------:R-:W-:Y:S01]  /*0e50*/  IMAD R4, R27, R4, R12 ;  /* 0x000000041b047224 */ /* 0x000fe200078e020c */
[----:B------:R-:W-:Y:S01]  /*0e60*/  IABS R12, R30 ;  /* 0x0000001e000c7213 */ /* 0x000fe20000000000 */
[----:B------:R-:W-:Y:S01]  /*0e70*/  IMAD.HI.U32 R5, R2, R14, RZ ;  /* 0x0000000e02057227 */ /* 0x000fe200078e00ff */
[C---:B------:R-:W-:Y:S01]  /*0e80*/  LOP3.LUT R34, R28.reuse, 0x14, RZ, 0xfc, !PT ;  /* 0x000000141c227812 */ /* 0x040fe200078efcff */
[----:B------:R-:W-:Y:S01]  /*0e90*/  UIMAD UR35, UR14, 0xf, URZ ;  /* 0x0000000f0e2378a4 */ /* 0x000fe2000f8e023f */
[C---:B------:R-:W-:Y:S01]  /*0ea0*/  LOP3.LUT R35, R28.reuse, 0x10, RZ, 0xfc, !PT ;  /* 0x000000101c237812 */ /* 0x040fe200078efcff */
[----:B------:R-:W-:Y:S01]  /*0eb0*/  @!P0 IMAD.IADD R9, R9, 0x1, -R20 ;  /* 0x0000000109098824 */ /* 0x000fe200078e0a14 */
[----:B------:R-:W-:Y:S01]  /*0ec0*/  LOP3.LUT R36, R28, 0xc, RZ, 0xfc, !PT ;  /* 0x0000000c1c247812 */ /* 0x000fe200078efcff */
[----:B------:R-:W-:Y:S01]  /*0ed0*/  IMAD.HI.U32 R6, R2, R16, RZ ;  /* 0x0000001002067227 */ /* 0x000fe200078e00ff */
[----:B------:R-:W-:Y:S01]  /*0ee0*/  IABS R20, R35 ;  /* 0x0000002300147213 */ /* 0x000fe20000000000 */
[----:B------:R-:W-:Y:S01]  /*0ef0*/  UIMAD UR36, UR14, 0xe, URZ ;  /* 0x0000000e0e2478a4 */ /* 0x000fe2000f8e023f */
[----:B------:R-:W-:Y:S01]  /*0f00*/  LOP3.LUT R37, R28, 0x8, RZ, 0xfc, !PT ;  /* 0x000000081c257812 */ /* 0x000fe200078efcff */
[----:B------:R-:W-:Y:S01]  /*0f10*/  IMAD.MOV.U32 R24, RZ, RZ, R9 ;  /* 0x000000ffff187224 */ /* 0x000fe200078e0009 */
[----:B------:R-:W-:Y:S01]  /*0f20*/  IABS R21, R36 ;  /* 0x0000002400157213 */ /* 0x000fe20000000000 */
[----:B------:R-:W-:Y:S01]  /*0f30*/  IMAD.MOV R5, RZ, RZ, -R5 ;  /* 0x000000ffff057224 */ /* 0x000fe200078e0a05 */
[----:B------:R-:W-:Y:S01]  /*0f40*/  IABS R23, R37 ;  /* 0x0000002500177213 */ /* 0x000fe20000000000 */
[----:B------:R-:W-:Y:S01]  /*0f50*/  @!P5 IMAD.MOV R24, RZ, RZ, -R24 ;  /* 0x000000ffff18d224 */ /* 0x000fe200078e0a18 */
[----:B------:R-:W-:Y:S01]  /*0f60*/  @!P6 LOP3.LUT R24, RZ, R10, RZ, 0x33, !PT ;  /* 0x0000000aff18e212 */ /* 0x000fe200078e33ff */
[----:B------:R-:W-:Y:S01]  /*0f70*/  IMAD.MOV R6, RZ, RZ, -R6 ;  /* 0x000000ffff067224 */ /* 0x000fe200078e0a06 */
[C---:B------:R-:W-:Y:S01]  /*0f80*/  ISETP.GT.U32.AND P5, PT, R27.reuse, R3, PT ;  /* 0x000000031b00720c */ /* 0x040fe20003fa4070 */
[C---:B------:R-:W-:Y:S01]  /*0f90*/  IMAD R5, R27.reuse, R5, R14 ;  /* 0x000000051b057224 */ /* 0x040fe200078e020e */
[C---:B------:R-:W-:Y:S01]  /*0fa0*/  ISETP.GT.U32.AND P6, PT, R27.reuse, R4, PT ;  /* 0x000000041b00720c */ /* 0x040fe20003fc4070 */
[----:B------:R-:W-:Y:S01]  /*0fb0*/  IMAD R6, R27, R6, R16 ;  /* 0x000000061b067224 */ /* 0x000fe200078e0210 */
[----:B------:R-:W-:Y:S01]  /*0fc0*/  IABS R16, R32 ;  /* 0x0000002000107213 */ /* 0x000fe20000000000 */
[----:B------:R-:W-:Y:S01]  /*0fd0*/  IMAD.HI.U32 R7, R2, R18, RZ ;  /* 0x0000001202077227 */ /* 0x000fe200078e00ff */
[----:B------:R-:W-:Y:S01]  /*0fe0*/  IABS R14, R31 ;  /* 0x0000001f000e7213 */ /* 0x000fe20000000000 */
[----:B------:R-:W-:Y:S01]  /*0ff0*/  UIMAD UR37, UR14, 0xd, URZ ;  /* 0x0000000d0e2578a4 */ /* 0x000fe2000f8e023f */
[----:B------:R-:W-:Y:S01]  /*1000*/  IABS R25, R28 ;  /* 0x0000001c00197213 */ /* 0x000fe20000000000 */
[----:B------:R-:W-:Y:S01]  /*1010*/  IMAD.MOV R7, RZ, RZ, -R7 ;  /* 0x000000ffff077224 */ /* 0x000fe200078e0a07 */
[----:B------:R-:W-:Y:S01]  /*1020*/  UIMAD UR38, UR14, 0xc, URZ ;  /* 0x0000000c0e2678a4 */ /* 0x000fe2000f8e023f */
[----:B------:R-:W-:Y:S01]  /*1030*/  VIADD R8, R19, 0x1c ;  /* 0x0000001c13087836 */ /* 0x000fe20000000000 */
[----:B------:R-:W-:Y:S01]  /*1040*/  IABS R19, R33 ;  /* 0x0000002100137213 */ /* 0x000fe20000000000 */
[--C-:B------:R-:W-:Y:S01]  /*1050*/  @!P5 IMAD.IADD R3, R3, 0x1, -R27.reuse ;  /* 0x000000010303d824 */ /* 0x100fe200078e0a1b */
[----:B------:R-:W-:Y:S01]  /*1060*/  UIMAD UR39, UR14, 0xb, URZ ;  /* 0x0000000b0e2778a4 */ /* 0x000fe2000f8e023f */
[----:B------:R-:W-:Y:S01]  /*1070*/  @!P6 IMAD.IADD R4, R4, 0x1, -R27 ;  /* 0x000000010404e824 */ /* 0x000fe200078e0a1b */
[----:B------:R-:W-:Y:S01]  /*1080*/  ISETP.GE.AND P0, PT, R8, RZ, PT ;  /* 0x000000ff0800720c */ /* 0x000fe20003f06270 */
[C---:B------:R-:W-:Y:S01]  /*1090*/  IMAD R7, R27.reuse, R7, R18 ;  /* 0x000000071b077224 */ /* 0x040fe200078e0212 */
[C---:B------:R-:W-:Y:S01]  /*10a0*/  ISETP.GT.U32.AND P5, PT, R27.reuse, R3, PT ;  /* 0x000000031b00720c */ /* 0x040fe20003fa4070 */
[C---:B------:R-:W-:Y:S01]  /*10b0*/  IMAD.HI.U32 R10, R2.reuse, R16, RZ ;  /* 0x00000010020a7227 */ /* 0x040fe200078e00ff */
[----:B------:R-:W-:Y:S01]  /*10c0*/  ISETP.GT.U32.AND P6, PT, R27, R4, PT ;  /* 0x000000041b00720c */ /* 0x000fe20003fc4070 */
[----:B------:R-:W-:Y:S01]  /*10d0*/  UIMAD UR40, UR14, 0xa, URZ ;  /* 0x0000000a0e2878a4 */ /* 0x000fe2000f8e023f */
[----:B------:R-:W-:Y:S01]  /*10e0*/  IABS R18, R8 ;  /* 0x0000000800127213 */ /* 0x000fe20000000000 */
[----:B------:R-:W-:Y:S01]  /*10f0*/  IMAD.HI.U32 R8, R2, R12, RZ ;  /* 0x0000000c02087227 */ /* 0x000fe200078e00ff */
[----:B------:R-:W-:-:S02]  /*1100*/  UIMAD UR41, UR14, 0x9, URZ ;  /* 0x000000090e2978a4 */ /* 0x000fc4000f8e023f */
[----:B------:R-:W-:Y:S01]  /*1110*/  USHF.L.U32 UR42, UR14, 0x3, URZ ;  /* 0x000000030e2a7899 */ /* 0x000fe2000800063f */
[----:B------:R-:W-:Y:S01]  /*1120*/  IMAD.MOV R8, RZ, RZ, -R8 ;  /* 0x000000ffff087224 */ /* 0x000fe200078e0a08 */
[----:B------:R-:W-:Y:S01]  /*1130*/  UIMAD UR43, UR14, 0x7, URZ ;  /* 0x000000070e2b78a4 */ /* 0x000fe2000f8e023f */
[----:B------:R-:W-:Y:S01]  /*1140*/  IMAD.HI.U32 R9, R2, R14, RZ ;  /* 0x0000000e02097227 */ /* 0x000fe200078e00ff */
[----:B------:R-:W-:Y:S02]  /*1150*/  UIMAD UR44, UR14, 0x6, URZ ;  /* 0x000000060e2c78a4 */ /* 0x000fe4000f8e023f */
[----:B------:R-:W-:Y:S01]  /*1160*/  UIMAD UR45, UR14, 0x5, URZ ;  /* 0x000000050e2d78a4 */ /* 0x000fe2000f8e023f */
[--C-:B------:R-:W-:Y:S01]  /*1170*/  @!P5 IMAD.IADD R3, R3, 0x1, -R27.reuse ;  /* 0x000000010303d824 */ /* 0x100fe200078e0a1b */
[C---:B------:R-:W-:Y:S01]  /*1180*/  ISETP.GT.U32.AND P5, PT, R27.reuse, R5, PT ;  /* 0x000000051b00720c */ /* 0x040fe20003fa4070 */
[----:B------:R-:W-:Y:S01]  /*1190*/  @!P6 IMAD.IADD R4, R4, 0x1, -R27 ;  /* 0x000000010404e824 */ /* 0x000fe200078e0a1b */
[C---:B------:R-:W-:Y:S01]  /*11a0*/  ISETP.GT.U32.AND P6, PT, R27.reuse, R6, PT ;  /* 0x000000061b00720c */ /* 0x040fe20003fc4070 */
[----:B------:R-:W-:Y:S01]  /*11b0*/  IMAD.MOV R10, RZ, RZ, -R10 ;  /* 0x000000ffff0a7224 */ /* 0x000fe200078e0a0a */
[----:B------:R-:W-:Y:S01]  /*11c0*/  USHF.L.U32 UR46, UR14, 0x2, URZ ;  /* 0x000000020e2e7899 */ /* 0x000fe2000800063f */
[----:B------:R-:W-:Y:S01]  /*11d0*/  @!P1 IMAD.MOV R3, RZ, RZ, -R3 ;  /* 0x000000ffff039224 */ /* 0x000fe200078e0a03 */
[C---:B------:R-:W-:Y:S01]  /*11e0*/  ISETP.GT.U32.AND P1, PT, R27.reuse, R7, PT ;  /* 0x000000071b00720c */ /* 0x040fe20003f24070 */
[C---:B------:R-:W-:Y:S01]  /*11f0*/  IMAD R8, R27.reuse, R8, R12 ;  /* 0x000000081b087224 */ /* 0x040fe200078e020c */
[----:B------:R-:W-:Y:S01]  /*1200*/  UIMAD UR47, UR14, 0x3, URZ ;  /* 0x000000030e2f78a4 */ /* 0x000fe2000f8e023f */
[----:B------:R-:W-:Y:S01]  /*1210*/  IMAD.MOV R9, RZ, RZ, -R9 ;  /* 0x000000ffff097224 */ /* 0x000fe200078e0a09 */
[----:B------:R-:W-:Y:S01]  /*1220*/  USHF.L.U32 UR48, UR14, 0x1, URZ ;  /* 0x000000010e307899 */ /* 0x000fe2000800063f */
[----:B------:R-:W-:Y:S01]  /*1230*/  IMAD R10, R27, R10, R16 ;  /* 0x0000000a1b0a7224 */ /* 0x000fe200078e0210 */
[----:B------:R-:W-:Y:S01]  /*1240*/  USHF.R.S32.HI UR7, URZ, 0x5, UR7 ;  /* 0x000000053f077899 */ /* 0x000fe20008011407 */
[--C-:B------:R-:W-:Y:S01]  /*1250*/  @!P5 IMAD.IADD R5, R5, 0x1, -R27.reuse ;  /* 0x000000010505d824 */ /* 0x100fe200078e0a1b */
[----:B------:R-:W-:Y:S01]  /*1260*/  USHF.R.S32.HI UR51, URZ, 0x1f, UR49 ;  /* 0x0000001f3f337899 */ /* 0x000fe20008011431 */
[----:B------:R-:W-:Y:S01]  /*1270*/  @!P6 IMAD.IADD R6, R6, 0x1, -R27 ;  /* 0x000000010606e824 */ /* 0x000fe200078e0a1b */
[----:B------:R-:W-:Y:S01]  /*1280*/  ULDC UR52, c[0x0][0x238] ;  /* 0x00008e0000347ab9 */ /* 0x000fe20000000800 */
[----:B------:R-:W-:Y:S01]  /*1290*/  IMAD.HI.U32 R12, R2, R18, RZ ;  /* 0x00000012020c7227 */ /* 0x000fe200078e00ff */
[----:B------:R-:W-:-:S02]  /*12a0*/  ISETP.GT.U32.AND P5, PT, R27, R5, PT ;  /* 0x000000051b00720c */ /* 0x000fc40003fa4070 */
[C---:B------:R-:W-:Y:S01]  /*12b0*/  ISETP.GT.U32.AND P6, PT, R27.reuse, R6, PT ;  /* 0x000000061b00720c */ /* 0x040fe20003fc4070 */
[----:B------:R-:W-:Y:S01]  /*12c0*/  IMAD.MOV.U32 R16, RZ, RZ, R19 ;  /* 0x000000ffff107224 */ /* 0x000fe200078e0013 */
[----:B------:R-:W-:Y:S01]  /*12d0*/  IABS R19, R34 ;  /* 0x0000002200137213 */ /* 0x000fe20000000000 */
[----:B------:R-:W-:Y:S02]  /*12e0*/  IMAD R9, R27, R9, R14 ;  /* 0x000000091b097224 */ /* 0x000fe400078e020e */
[----:B------:R-:W-:Y:S02]  /*12f0*/  IMAD.MOV R12, RZ, RZ, -R12 ;  /* 0x000000ffff0c7224 */ /* 0x000fe400078e0a0c */
[----:B------:R-:W-:-:S04]  /*1300*/  IMAD.HI.U32 R14, R2, R16, RZ ;  /* 0x00000010020e7227 */ /* 0x000fc800078e00ff */
[C---:B------:R-:W-:Y:S02]  /*1310*/  IMAD R12, R27.reuse, R12, R18 ;  /* 0x0000000c1b0c7224 */ /* 0x040fe400078e0212 */
[----:B------:R-:W-:Y:S01]  /*1320*/  @!P3 IMAD.MOV R4, RZ, RZ, -R4 ;  /* 0x000000ffff04b224 */ /* 0x000fe200078e0a04 */
[----:B------:R-:W-:Y:S01]  /*1330*/  ISETP.GT.U32.AND P3, PT, R27, R8, PT ;  /* 0x000000081b00720c */ /* 0x000fe20003f64070 */
[--C-:B------:R-:W-:Y:S01]  /*1340*/  @!P5 IMAD.IADD R5, R5, 0x1, -R27.reuse ;  /* 0x000000010505d824 */ /* 0x100fe200078e0a1b */
[C---:B------:R-:W-:Y:S01]  /*1350*/  ISETP.GT.U32.AND P5, PT, R27.reuse, R9, PT ;  /* 0x000000091b00720c */ /* 0x040fe20003fa4070 */
[--C-:B------:R-:W-:Y:S01]  /*1360*/  @!P6 IMAD.IADD R6, R6, 0x1, -R27.reuse ;  /* 0x000000010606e824 */ /* 0x100fe200078e0a1b */
[----:B------:R-:W-:Y:S01]  /*1370*/  ISETP.GT.U32.AND P6, PT, R27, R10, PT ;  /* 0x0000000a1b00720c */ /* 0x000fe20003fc4070 */
[----:B------:R-:W-:Y:S02]  /*1380*/  IMAD.MOV R14, RZ, RZ, -R14 ;  /* 0x000000ffff0e7224 */ /* 0x000fe400078e0a0e */
[----:B------:R-:W-:Y:S01]  /*1390*/  @!P1 IMAD.IADD R7, R7, 0x1, -R27 ;  /* 0x0000000107079824 */ /* 0x000fe200078e0a1b */
[C---:B------:R-:W-:Y:S01]  /*13a0*/  ISETP.GT.U32.AND P1, PT, R27.reuse, R12, PT ;  /* 0x0000000c1b00720c */ /* 0x040fe20003f24070 */
[----:B------:R-:W-:-:S02]  /*13b0*/  IMAD R14, R27, R14, R16 ;  /* 0x0000000e1b0e7224 */ /* 0x000fc400078e0210 */
[----:B------:R-:W-:-:S04]  /*13c0*/  IMAD.HI.U32 R16, R2, R19, RZ ;  /* 0x0000001302107227 */ /* 0x000fc800078e00ff */
[----:B------:R-:W-:-:S04]  /*13d0*/  IMAD.HI.U32 R18, R2, R20, RZ ;  /* 0x0000001402127227 */ /* 0x000fc800078e00ff */
[----:B------:R-:W-:Y:S02]  /*13e0*/  IMAD.MOV R16, RZ, RZ, -R16 ;  /* 0x000000ffff107224 */ /* 0x000fe400078e0a10 */
[----:B------:R-:W-:Y:S02]  /*13f0*/  IMAD.MOV R18, RZ, RZ, -R18 ;  /* 0x000000ffff127224 */ /* 0x000fe400078e0a12 */
[C---:B------:R-:W-:Y:S02]  /*1400*/  IMAD R16, R27.reuse, R16, R19 ;  /* 0x000000101b107224 */ /* 0x040fe400078e0213 */
[--C-:B------:R-:W-:Y:S01]  /*1410*/  @!P3 IMAD.IADD R8, R8, 0x1, -R27.reuse ;  /* 0x000000010808b824 */ /* 0x100fe200078e0a1b */
[----:B------:R-:W-:Y:S01]  /*1420*/  ISETP.GT.U32.AND P3, PT, R27, R14, PT ;  /* 0x0000000e1b00720c */ /* 0x000fe20003f64070 */
[--C-:B------:R-:W-:Y:S02]  /*1430*/  @!P5 IMAD.IADD R9, R9, 0x1, -R27.reuse ;  /* 0x000000010909d824 */ /* 0x100fe400078e0a1b */
[----:B------:R-:W-:Y:S01]  /*1440*/  @!P6 IMAD.IADD R10, R10, 0x1, -R27 ;  /* 0x000000010a0ae824 */ /* 0x000fe200078e0a1b */
[C---:B------:R-:W-:Y:S01]  /*1450*/  ISETP.GT.U32.AND P5, PT, R27.reuse, R8, PT ;  /* 0x000000081b00720c */ /* 0x040fe20003fa4070 */
[C---:B------:R-:W-:Y:S01]  /*1460*/  IMAD R18, R27.reuse, R18, R20 ;  /* 0x000000121b127224 */ /* 0x040fe200078e0214 */
[----:B------:R-:W-:Y:S01]  /*1470*/  ISETP.GT.U32.AND P6, PT, R27, R9, PT ;  /* 0x000000091b00720c */ /* 0x000fe20003fc4070 */
[----:B------:R-:W-:-:S04]  /*1480*/  IMAD.HI.U32 R19, R2, R21, RZ ;  /* 0x0000001502137227 */ /* 0x000fc800078e00ff */
[----:B------:R-:W-:-:S04]  /*1490*/  IMAD.HI.U32 R20, R2, R23, RZ ;  /* 0x0000001702147227 */ /* 0x000fc800078e00ff */
[----:B------:R-:W-:Y:S01]  /*14a0*/  @!P4 IMAD.MOV R5, RZ, RZ, -R5 ;  /* 0x000000ffff05c224 */ /* 0x000fe200078e0a05 */
[C---:B------:R-:W-:Y:S01]  /*14b0*/  ISETP.GT.U32.AND P4, PT, R27.reuse, R7, PT ;  /* 0x000000071b00720c */ /* 0x040fe20003f84070 */
[----:B------:R-:W-:Y:S01]  /*14c0*/  @!P1 IMAD.IADD R12, R12, 0x1, -R27 ;  /* 0x000000010c0c9824 */ /* 0x000fe200078e0a1b */
[----:B------:R-:W-:Y:S01]  /*14d0*/  ISETP.GT.U32.AND P1, PT, R27, R10, PT ;  /* 0x0000000a1b00720c */ /* 0x000fe20003f24070 */
[----:B------:R-:W-:Y:S02]  /*14e0*/  IMAD.MOV R22, RZ, RZ, -R19 ;  /* 0x000000ffff167224 */ /* 0x000fe400078e0a13 */
[----:B------:R-:W-:Y:S02]  /*14f0*/  IMAD.MOV R26, RZ, RZ, -R20 ;  /* 0x000000ffff1a7224 */ /* 0x000fe400078e0a14 */
[----:B------:R-:W-:-:S04]  /*1500*/  IMAD.HI.U32 R19, R2, R25, RZ ;  /* 0x0000001902137227 */ /* 0x000fc800078e00ff */
[C---:B------:R-:W-:Y:S02]  /*1510*/  IMAD R20, R27.reuse, R22, R21 ;  /* 0x000000161b147224 */ /* 0x040fe400078e0215 */
[C---:B------:R-:W-:Y:S01]  /*1520*/  IMAD R21, R27.reuse, R26, R23 ;  /* 0x0000001a1b157224 */ /* 0x040fe200078e0217 */
[----:B------:R-:W-:Y:S01]  /*1530*/  LOP3.LUT R26, R28, 0x4, RZ, 0xfc, !PT ;  /* 0x000000041c1a7812 */ /* 0x000fe200078efcff */
[----:B------:R-:W-:Y:S01]  /*1540*/  IMAD.MOV R22, RZ, RZ, -R19 ;  /* 0x000000ffff167224 */ /* 0x000fe200078e0a13 */
[----:B------:R-:W-:Y:S01]  /*1550*/  SHF.R.S32.HI R19, RZ, 0x2, R0 ;  /* 0x00000002ff137819 */ /* 0x000fe20000011400 */
[----:B------:R-:W-:Y:S02]  /*1560*/  @!P3 IMAD.IADD R14, R14, 0x1, -R27 ;  /* 0x000000010e0eb824 */ /* 0x000fe400078e0a1b */
[C---:B------:R-:W-:Y:S01]  /*1570*/  IMAD R23, R27.reuse, R22, R25 ;  /* 0x000000161b177224 */ /* 0x040fe200078e0219 */
[----:B------:R-:W-:Y:S01]  /*1580*/  IABS R22, R26 ;  /* 0x0000001a00167213 */ /* 0x000fe20000000000 */
[----:B------:R-:W-:Y:S01]  /*1590*/  @!P2 IMAD.MOV R6, RZ, RZ, -R6 ;  /* 0x000000ffff06a224 */ /* 0x000fe200078e0a06 */
[----:B------:R-:W-:Y:S01]  /*15a0*/  ISETP.GT.U32.AND P2, PT, R27, R12, PT ;  /* 0x0000000c1b00720c */ /* 0x000fe20003f44070 */
[--C-:B------:R-:W-:Y:S01]  /*15b0*/  @!P4 IMAD.IADD R7, R7, 0x1, -R27.reuse ;  /* 0x000000010707c824 */ /* 0x100fe200078e0a1b */
[C---:B------:R-:W-:Y:S01]  /*15c0*/  ISETP.GT.U32.AND P3, PT, R27.reuse, R14, PT ;  /* 0x0000000e1b00720c */ /* 0x040fe20003f64070 */
[--C-:B------:R-:W-:Y:S01]  /*15d0*/  @!P5 IMAD.IADD R8, R8, 0x1, -R27.reuse ;  /* 0x000000010808d824 */ /* 0x100fe200078e0a1b */
[----:B------:R-:W-:Y:S01]  /*15e0*/  ISETP.GT.U32.AND P4, PT, R27, R16, PT ;  /* 0x000000101b00720c */ /* 0x000fe20003f84070 */
[--C-:B------:R-:W-:Y:S01]  /*15f0*/  @!P6 IMAD.IADD R9, R9, 0x1, -R27.reuse ;  /* 0x000000010909e824 */ /* 0x100fe200078e0a1b */
[C---:B------:R-:W-:Y:S01]  /*1600*/  ISETP.GT.U32.AND P5, PT, R27.reuse, R18, PT ;  /* 0x000000121b00720c */ /* 0x040fe20003fa4070 */
[----:B------:R-:W-:Y:S01]  /*1610*/  @!P1 IMAD.IADD R10, R10, 0x1, -R27 ;  /* 0x000000010a0a9824 */ /* 0x000fe200078e0a1b */
[C---:B------:R-:W-:Y:S01]  /*1620*/  ISETP.GT.U32.AND P6, PT, R27.reuse, R20, PT ;  /* 0x000000141b00720c */ /* 0x040fe20003fc4070 */
[----:B------:R-:W-:Y:S01]  /*1630*/  IMAD.HI.U32 R2, R2, R22, RZ ;  /* 0x0000001602027227 */ /* 0x000fe200078e00ff */
[----:B------:R-:W-:-:S02]  /*1640*/  ISETP.GT.U32.AND P1, PT, R27, R23, PT ;  /* 0x000000171b00720c */ /* 0x000fc40003f24070 */
[----:B------:R-:W-:Y:S01]  /*1650*/  SGXT R19, R19, 0x1 ;  /* 0x000000011313781a */ /* 0x000fe20000000200 */
[----:B------:R-:W-:Y:S02]  /*1660*/  IMAD.MOV R2, RZ, RZ, -R2 ;  /* 0x000000ffff027224 */ /* 0x000fe400078e0a02 */
[--C-:B------:R-:W-:Y:S01]  /*1670*/  @!P2 IMAD.IADD R12, R12, 0x1, -R27.reuse ;  /* 0x000000010c0ca824 */ /* 0x100fe200078e0a1b */
[C---:B------:R-:W-:Y:S01]  /*1680*/  ISETP.GT.U32.AND P2, PT, R27.reuse, R21, PT ;  /* 0x000000151b00720c */ /* 0x040fe20003f44070 */
[----:B------:R-:W-:Y:S01]  /*1690*/  IMAD R22, R27, R2, R22 ;  /* 0x000000021b167224 */ /* 0x000fe200078e0216 */
[----:B------:R-:W-:Y:S01]  /*16a0*/  LOP3.LUT R25, R19, 0x90, RZ, 0xc0, !PT ;  /* 0x0000009013197812 */ /* 0x000fe200078ec0ff */
[--C-:B------:R-:W-:Y:S01]  /*16b0*/  @!P3 IMAD.IADD R14, R14, 0x1, -R27.reuse ;  /* 0x000000010e0eb824 */ /* 0x100fe200078e0a1b */
[----:B------:R-:W-:Y:S01]  /*16c0*/  ISETP.GE.AND P3, PT, R29, RZ, PT ;  /* 0x000000ff1d00720c */ /* 0x000fe20003f66270 */
[--C-:B------:R-:W-:Y:S01]  /*16d0*/  @!P4 IMAD.IADD R16, R16, 0x1, -R27.reuse ;  /* 0x000000011010c824 */ /* 0x100fe200078e0a1b */
[----:B------:R-:W-:Y:S01]  /*16e0*/  ISETP.GT.U32.AND P4, PT, R27, R22, PT ;  /* 0x000000161b00720c */ /* 0x000fe20003f84070 */
[--C-:B------:R-:W-:Y:S01]  /*16f0*/  @!P5 IMAD.IADD R18, R18, 0x1, -R27.reuse ;  /* 0x000000011212d824 */ /* 0x100fe200078e0a1b */
[----:B------:R-:W-:Y:S01]  /*1700*/  ISETP.GE.AND P5, PT, R30, RZ, PT ;  /* 0x000000ff1e00720c */ /* 0x000fe20003fa6270 */
[--C-:B------:R-:W-:Y:S01]  /*1710*/  @!P6 IMAD.IADD R20, R20, 0x1, -R27.reuse ;  /* 0x000000011414e824 */ /* 0x100fe200078e0a1b */
[----:B------:R-:W-:Y:S01]  /*1720*/  ISETP.GE.AND P6, PT, R31, RZ, PT ;  /* 0x000000ff1f00720c */ /* 0x000fe20003fc6270 */
[--C-:B------:R-:W-:Y:S01]  /*1730*/  @!P1 IMAD.IADD R23, R23, 0x1, -R27.reuse ;  /* 0x0000000117179824 */ /* 0x100fe200078e0a1b */
[----:B------:R-:W-:Y:S01]  /*1740*/  ISETP.GE.AND P1, PT, R32, RZ, PT ;  /* 0x000000ff2000720c */ /* 0x000fe20003f26270 */
[----:B------:R-:W-:Y:S01]  /*1750*/  @!P2 IMAD.IADD R21, R21, 0x1, -R27 ;  /* 0x000000011515a824 */ /* 0x000fe200078e0a1b */
[----:B------:R-:W-:Y:S01]  /*1760*/  ISETP.GE.AND P2, PT, R33, RZ, PT ;  /* 0x000000ff2100720c */ /* 0x000fe20003f46270 */
[----:B------:R-:W-:Y:S01]  /*1770*/  IMAD.MOV.U32 R19, RZ, RZ, R9 ;  /* 0x000000ffff137224 */ /* 0x000fe200078e0009 */
[----:B------:R-:W-:Y:S01]  /*1780*/  CS2R R30, SRZ ;  /* 0x00000000001e7805 */ /* 0x000fe2000001ff00 */
[----:B------:R-:W-:Y:S01]  /*1790*/  @!P3 IMAD.MOV R7, RZ, RZ, -R7 ;  /* 0x000000ffff07b224 */ /* 0x000fe200078e0a07 */
[C---:B------:R-:W-:Y:S01]  /*17a0*/  ISETP.GT.U32.AND P3, PT, R27.reuse, R16, PT ;  /* 0x000000101b00720c */ /* 0x040fe20003f64070 */
[----:B------:R-:W-:Y:S01]  /*17b0*/  @!P4 IMAD.IADD R22, R22, 0x1, -R27 ;  /* 0x000000011616c824 */ /* 0x000fe200078e0a1b */
[C---:B------:R-:W-:Y:S01]  /*17c0*/  ISETP.GT.U32.AND P4, PT, R27.reuse, R18, PT ;  /* 0x000000121b00720c */ /* 0x040fe20003f84070 */
[----:B------:R-:W-:Y:S01]  /*17d0*/  @!P5 IMAD.MOV R8, RZ, RZ, -R8 ;  /* 0x000000ffff08d224 */ /* 0x000fe200078e0a08 */
[C---:B------:R-:W-:Y:S01]  /*17e0*/  ISETP.GT.U32.AND P5, PT, R27.reuse, R20, PT ;  /* 0x000000141b00720c */ /* 0x040fe20003fa4070 */
[----:B------:R-:W-:Y:S01]  /*17f0*/  @!P6 IMAD.MOV R19, RZ, RZ, -R19 ;  /* 0x000000ffff13e224 */ /* 0x000fe200078e0a13 */
[C---:B------:R-:W-:Y:S01]  /*1800*/  ISETP.GT.U32.AND P6, PT, R27.reuse, R21, PT ;  /* 0x000000151b00720c */ /* 0x040fe20003fc4070 */
[----:B------:R-:W-:Y:S01]  /*1810*/  @!P1 IMAD.MOV R10, RZ, RZ, -R10 ;  /* 0x000000ffff0a9224 */ /* 0x000fe200078e0a0a */
[C---:B------:R-:W-:Y:S01]  /*1820*/  ISETP.GT.U32.AND P1, PT, R27.reuse, R23, PT ;  /* 0x000000171b00720c */ /* 0x040fe20003f24070 */
[----:B------:R-:W-:Y:S01]  /*1830*/  @!P0 IMAD.MOV R12, RZ, RZ, -R12 ;  /* 0x000000ffff0c8224 */ /* 0x000fe200078e0a0c */
[----:B------:R-:W-:Y:S01]  /*1840*/  ISETP.GT.U32.AND P0, PT, R27, R22, PT ;  /* 0x000000161b00720c */ /* 0x000fe20003f04070 */
[----:B------:R-:W-:Y:S01]  /*1850*/  @!P2 IMAD.MOV R14, RZ, RZ, -R14 ;  /* 0x000000ffff0ea224 */ /* 0x000fe200078e0a0e */
[----:B------:R-:W-:Y:S01]  /*1860*/  ISETP.GE.AND P2, PT, R28, RZ, PT ;  /* 0x000000ff1c00720c */ /* 0x000fe20003f46270 */
[--C-:B------:R-:W-:Y:S01]  /*1870*/  @!P3 IMAD.IADD R16, R16, 0x1, -R27.reuse ;  /* 0x000000011010b824 */ /* 0x100fe200078e0a1b */
        /* <DEDUP_REMOVED lines=9> */
[----:B------:R-:W-:Y:S01]  /*1910*/  IMAD.SHL.U32 R2, R0, 0x20, RZ ;  /* 0x0000002000027824 */ /* 0x000fe200078e00ff */
[----:B------:R-:W-:Y:S01]  /*1920*/  CS2R R28, SRZ ;  /* 0x00000000001c7805 */ /* 0x000fe2000001ff00 */
[----:B------:R-:W-:Y:S01]  /*1930*/  @!P0 IMAD.IADD R22, R22, 0x1, -R27 ;  /* 0x0000000116168824 */ /* 0x000fe200078e0a1b */
[----:B------:R-:W-:Y:S01]  /*1940*/  ISETP.NE.AND P0, PT, R11, RZ, PT ;  /* 0x000000ff0b00720c */ /* 0x000fe20003f05270 */
[----:B------:R-:W-:Y:S01]  /*1950*/  @!P3 IMAD.MOV R16, RZ, RZ, -R16 ;  /* 0x000000ffff10b224 */ /* 0x000fe200078e0a10 */
[----:B------:R-:W-:Y:S01]  /*1960*/  LOP3.LUT R9, R25, 0xf60, R2, 0xf8, !PT ;  /* 0x00000f6019097812 */ /* 0x000fe200078ef802 */
[----:B------:R-:W-:Y:S01]  /*1970*/  @!P4 IMAD.MOV R18, RZ, RZ, -R18 ;  /* 0x000000ffff12c224 */ /* 0x000fe200078e0a12 */
[----:B------:R-:W-:Y:S01]  /*1980*/  LOP3.LUT R2, RZ, R11, RZ, 0x33, !PT ;  /* 0x0000000bff027212 */ /* 0x000fe200078e33ff */
[----:B------:R-:W-:Y:S01]  /*1990*/  @!P5 IMAD.MOV R20, RZ, RZ, -R20 ;  /* 0x000000ffff14d224 */ /* 0x000fe200078e0a14 */
[----:B------:R-:W-:Y:S01]  /*19a0*/  CS2R R26, SRZ ;  /* 0x00000000001a7805 */ /* 0x000fe2000001ff00 */
[----:B------:R-:W-:Y:S01]  /*19b0*/  @!P6 IMAD.MOV R22, RZ, RZ, -R22 ;  /* 0x000000ffff16e224 */ /* 0x000fe200078e0a16 */
[C---:B------:R-:W-:Y:S01]  /*19c0*/  SEL R4, R2.reuse, R4, !P0 ;  /* 0x0000000402047207 */ /* 0x040fe20004000000 */
[----:B------:R-:W-:Y:S01]  /*19d0*/  @!P1 IMAD.MOV R21, RZ, RZ, -R21 ;  /* 0x000000ffff159224 */ /* 0x000fe200078e0a15 */
[C---:B------:R-:W-:Y:S01]  /*19e0*/  SEL R3, R2.reuse, R3, !P0 ;  /* 0x0000000302037207 */ /* 0x040fe20004000000 */
[----:B------:R-:W-:Y:S01]  /*19f0*/  @!P2 IMAD.MOV R23, RZ, RZ, -R23 ;  /* 0x000000ffff17a224 */ /* 0x000fe200078e0a17 */
[----:B------:R-:W-:Y:S01]  /*1a00*/  SEL R5, R2, R5, !P0 ;  /* 0x0000000502057207 */ /* 0x000fe20004000000 */
[----:B------:R-:W-:Y:S01]  /*1a10*/  IMAD R144, R4, UR5, RZ ;  /* 0x0000000504907c24 */ /* 0x000fe2000f8e02ff */
[C---:B------:R-:W-:Y:S01]  /*1a20*/  SEL R7, R2.reuse, R7, !P0 ;  /* 0x0000000702077207 */ /* 0x040fe20004000000 */
[----:B------:R-:W-:Y:S01]  /*1a30*/  IMAD R3, R3, UR5, RZ ;  /* 0x0000000503037c24 */ /* 0x000fe2000f8e02ff */
[C---:B------:R-:W-:Y:S01]  /*1a40*/  SEL R6, R2.reuse, R6, !P0 ;  /* 0x0000000602067207 */ /* 0x040fe20004000000 */
[----:B------:R-:W-:Y:S01]  /*1a50*/  IMAD R5, R5, UR5, RZ ;  /* 0x0000000505057c24 */ /* 0x000fe2000f8e02ff */
[C---:B------:R-:W-:Y:S01]  /*1a60*/  SEL R8, R2.reuse, R8, !P0 ;  /* 0x0000000802087207 */ /* 0x040fe20004000000 */
[----:B------:R-:W-:Y:S01]  /*1a70*/  IMAD R7, R7, UR5, RZ ;  /* 0x0000000507077c24 */ /* 0x000fe2000f8e02ff */
[----:B------:R-:W-:Y:S01]  /*1a80*/  SEL R19, R2, R19, !P0 ;  /* 0x0000001302137207 */ /* 0x000fe20004000000 */
[----:B------:R-:W-:Y:S01]  /*1a90*/  IMAD R6, R6, UR5, RZ ;  /* 0x0000000506067c24 */ /* 0x000fe2000f8e02ff */
[----:B------:R-:W-:Y:S01]  /*1aa0*/  SEL R10, R2, R10, !P0 ;  /* 0x0000000a020a7207 */ /* 0x000fe20004000000 */
[----:B------:R-:W-:Y:S01]  /*1ab0*/  IMAD R8, R8, UR5, RZ ;  /* 0x0000000508087c24 */ /* 0x000fe2000f8e02ff */
[C---:B------:R-:W-:Y:S01]  /*1ac0*/  SEL R12, R2.reuse, R12, !P0 ;  /* 0x0000000c020c7207 */ /* 0x040fe20004000000 */
[----:B------:R-:W-:Y:S01]  /*1ad0*/  IMAD R19, R19, UR5, RZ ;  /* 0x0000000513137c24 */ /* 0x000fe2000f8e02ff */
[----:B------:R-:W-:Y:S01]  /*1ae0*/  SEL R14, R2, R14, !P0 ;  /* 0x0000000e020e7207 */ /* 0x000fe20004000000 */
        /* <DEDUP_REMOVED lines=13> */
[----:B------:R-:W-:Y:S01]  /*1bc0*/  SHF.R.S32.HI R128, RZ, 0x1f, R144 ;  /* 0x0000001fff807819 */ /* 0x000fe20000011490 */
[----:B------:R-:W-:Y:S01]  /*1bd0*/  IMAD R94, R22, UR5, RZ ;  /* 0x00000005165e7c24 */ /* 0x000fe2000f8e02ff */
[----:B------:R-:W-:Y:S01]  /*1be0*/  SHF.R.S32.HI R132, RZ, 0x1f, R3 ;  /* 0x0000001fff847819 */ /* 0x000fe20000011403 */
[----:B------:R-:W-:Y:S01]  /*1bf0*/  IMAD R2, R2, UR5, RZ ;  /* 0x0000000502027c24 */ /* 0x000fe2000f8e02ff */
[----:B------:R-:W-:Y:S01]  /*1c00*/  IADD3 R4, P3, R3, UR20, RZ ;  /* 0x0000001403047c10 */ /* 0x000fe2000ff7e0ff */
[----:B------:R-:W-:Y:S01]  /*1c10*/  UIADD3 UR5, UR6, 0x1000, URZ ;  /* 0x0000100006057890 */ /* 0x000fe2000fffe03f */
[----:B------:R-:W-:Y:S01]  /*1c20*/  IADD3 R144, P2, R144, UR20, RZ ;  /* 0x0000001490907c10 */ /* 0x000fe2000ff5e0ff */
[----:B------:R-:W-:Y:S01]  /*1c30*/  IMAD R11, R24, UR8, RZ ;  /* 0x00000008180b7c24 */ /* 0x000fe2000f8e02ff */
[----:B------:R-:W-:Y:S01]  /*1c40*/  SHF.R.S32.HI R124, RZ, 0x1f, R5 ;  /* 0x0000001fff7c7819 */ /* 0x000fe20000011405 */
[----:B------:R-:W-:Y:S01]  /*1c50*/  USHF.R.U32.HI UR5, URZ, 0x4, UR5 ;  /* 0x000000043f057899 */ /* 0x000fe20008011605 */
[----:B------:R-:W-:-:S02]  /*1c60*/  IADD3 R142, P1, R5, UR20, RZ ;  /* 0x00000014058e7c10 */ /* 0x000fc4000ff3e0ff */
[----:B------:R-:W-:Y:S02]  /*1c70*/  CS2R R24, SRZ ;  /* 0x0000000000187805 */ /* 0x000fe4000001ff00 */
[----:B------:R-:W-:Y:S01]  /*1c80*/  SHF.R.S32.HI R116, RZ, 0x1f, R7 ;  /* 0x0000001fff747819 */ /* 0x000fe20000011407 */
[----:B------:R-:W-:Y:S01]  /*1c90*/  USGXT.U32 UR10, UR5, 0xe ;  /* 0x0000000e050a789a */ /* 0x000fe20008000000 */
[----:B------:R-:W-:Y:S02]  /*1ca0*/  IADD3 R138, P4, R7, UR20, RZ ;  /* 0x00000014078a7c10 */ /* 0x000fe4000ff9e0ff */
[----:B------:R-:W-:Y:S02]  /*1cb0*/  CS2R R32, SRZ ;  /* 0x0000000000207805 */ /* 0x000fe4000001ff00 */
[----:B------:R-:W-:Y:S02]  /*1cc0*/  LOP3.LUT R7, R0, 0x1f, RZ, 0xc0, !PT ;  /* 0x0000001f00077812 */ /* 0x000fe400078ec0ff */
[----:B------:R-:W-:-:S02]  /*1cd0*/  CS2R R34, SRZ ;  /* 0x0000000000227805 */ /* 0x000fc4000001ff00 */
[----:B------:R-:W-:Y:S02]  /*1ce0*/  SHF.R.S32.HI R120, RZ, 0x1f, R6 ;  /* 0x0000001fff787819 */ /* 0x000fe40000011406 */
[----:B------:R-:W-:Y:S02]  /*1cf0*/  CS2R R36, SRZ ;  /* 0x0000000000247805 */ /* 0x000fe4000001ff00 */
[----:B------:R-:W-:Y:S01]  /*1d00*/  IADD3 R140, P0, R6, UR20, RZ ;  /* 0x00000014068c7c10 */ /* 0x000fe2000ff1e0ff */
[----:B------:R-:W-:Y:S01]  /*1d10*/  IMAD R5, R7, UR16, RZ ;  /* 0x0000001007057c24 */ /* 0x000fe2000f8e02ff */
[----:B------:R-:W-:Y:S01]  /*1d20*/  IADD3.X R132, R132, UR21, RZ, P3, !PT ;  /* 0x0000001584847c10 */ /* 0x000fe20009ffe4ff */
[----:B------:R-:W-:Y:S01]  /*1d30*/  UMOV UR8, 0xffffff80 ;  /* 0xffffff8000087882 */ /* 0x000fe20000000000 */
[----:B------:R-:W-:Y:S01]  /*1d40*/  IADD3.X R128, R128, UR21, RZ, P2, !PT ;  /* 0x0000001580807c10 */ /* 0x000fe200097fe4ff */
[----:B------:R-:W-:Y:S01]  /*1d50*/  UMOV UR5, URZ ;  /* 0x0000003f00057c82 */ /* 0x000fe20008000000 */
[----:B------:R-:W-:Y:S01]  /*1d60*/  IADD3.X R124, R124, UR21, RZ, P1, !PT ;  /* 0x000000157c7c7c10 */ /* 0x000fe20008ffe4ff */
[----:B------:R-:W-:Y:S01]  /*1d70*/  UIADD3.64 UR8, UR4, -UR8, URZ ;  /* 0x8000000804087297 */ /* 0x000fe2000fffe03f */
[----:B------:R-:W-:-:S02]  /*1d80*/  SHF.R.S32.HI R112, RZ, 0x1f, R8 ;  /* 0x0000001fff707819 */ /* 0x000fc40000011408 */
[----:B------:R-:W-:Y:S01]  /*1d90*/  IADD3 R136, P6, R8, UR20, RZ ;  /* 0x0000001408887c10 */ /* 0x000fe2000ffde0ff */
[----:B------:R-:W-:Y:S01]  /*1da0*/  IMAD.U32 R8, RZ, RZ, UR11 ;  /* 0x0000000bff087e24 */ /* 0x000fe2000f8e00ff */
[----:B------:R-:W-:Y:S02]  /*1db0*/  SHF.R.S32.HI R108, RZ, 0x1f, R19 ;  /* 0x0000001fff6c7819 */ /* 0x000fe40000011413 */
[----:B------:R-:W-:Y:S02]  /*1dc0*/  IADD3 R134, P5, R19, UR20, RZ ;  /* 0x0000001413867c10 */ /* 0x000fe4000ffbe0ff */
[----:B------:R-:W-:Y:S02]  /*1dd0*/  SHF.R.S32.HI R96, RZ, 0x1f, R10 ;  /* 0x0000001fff607819 */ /* 0x000fe4000001140a */
[----:B------:R-:W-:Y:S02]  /*1de0*/  IADD3 R130, P3, R10, UR20, RZ ;  /* 0x000000140a827c10 */ /* 0x000fe4000ff7e0ff */
[----:B------:R-:W-:-:S02]  /*1df0*/  SHF.R.S32.HI R92, RZ, 0x1f, R12 ;  /* 0x0000001fff5c7819 */ /* 0x000fc4000001140c */
[----:B------:R-:W-:Y:S02]  /*1e00*/  IADD3 R126, P2, R12, UR20, RZ ;  /* 0x000000140c7e7c10 */ /* 0x000fe4000ff5e0ff */
[----:B------:R-:W-:Y:S02]  /*1e10*/  SHF.R.S32.HI R88, RZ, 0x1f, R14 ;  /* 0x0000001fff587819 */ /* 0x000fe4000001140e */
[----:B------:R-:W-:Y:S02]  /*1e20*/  IADD3 R122, P1, R14, UR20, RZ ;  /* 0x000000140e7a7c10 */ /* 0x000fe4000ff3e0ff */
[----:B------:R-:W-:Y:S02]  /*1e30*/  IADD3.X R116, R116, UR21, RZ, P4, !PT ;  /* 0x0000001574747c10 */ /* 0x000fe4000a7fe4ff */
[----:B------:R-:W-:Y:S02]  /*1e40*/  IADD3.X R120, R120, UR21, RZ, P0, !PT ;  /* 0x0000001578787c10 */ /* 0x000fe400087fe4ff */
[----:B------:R-:W-:-:S02]  /*1e50*/  SHF.R.S32.HI R20, RZ, 0x1f, R18 ;  /* 0x0000001fff147819 */ /* 0x000fc40000011412 */
[----:B------:R-:W-:Y:S02]  /*1e60*/  IADD3 R114, P4, R18, UR20, RZ ;  /* 0x0000001412727c10 */ /* 0x000fe4000ff9e0ff */
[----:B------:R-:W-:Y:S02]  /*1e70*/  SHF.R.S32.HI R22, RZ, 0x1f, R16 ;  /* 0x0000001fff167819 */ /* 0x000fe40000011410 */
[----:B------:R-:W-:Y:S02]  /*1e80*/  IADD3 R118, P0, R16, UR20, RZ ;  /* 0x0000001410767c10 */ /* 0x000fe4000ff1e0ff */
[----:B------:R-:W-:Y:S02]  /*1e90*/  SHF.R.S32.HI R18, RZ, 0x1f, R110 ;  /* 0x0000001fff127819 */ /* 0x000fe4000001146e */
[----:B------:R-:W-:Y:S02]  /*1ea0*/  IADD3.X R112, R112, UR21, RZ, P6, !PT ;  /* 0x0000001570707c10 */ /* 0x000fe4000b7fe4ff */
[----:B------:R-:W-:-:S02]  /*1eb0*/  IADD3.X R108, R108, UR21, RZ, P5, !PT ;  /* 0x000000156c6c7c10 */ /* 0x000fc4000affe4ff */
[----:B------:R-:W-:Y:S02]  /*1ec0*/  SHF.R.S32.HI R14, RZ, 0x1f, R94 ;  /* 0x0000001fff0e7819 */ /* 0x000fe4000001145e */
[----:B------:R-:W-:Y:S02]  /*1ed0*/  IADD3.X R96, R96, UR21, RZ, P3, !PT ;  /* 0x0000001560607c10 */ /* 0x000fe40009ffe4ff */
[----:B------:R-:W-:Y:S02]  /*1ee0*/  IADD3.X R92, R92, UR21, RZ, P2, !PT ;  /* 0x000000155c5c7c10 */ /* 0x000fe400097fe4ff */
[----:B------:R-:W-:Y:S02]  /*1ef0*/  IADD3.X R88, R88, UR21, RZ, P1, !PT ;  /* 0x0000001558587c10 */ /* 0x000fe40008ffe4ff */
[----:B------:R-:W-:Y:S02]  /*1f00*/  IADD3 R110, P6, R110, UR20, RZ ;  /* 0x000000146e6e7c10 */ /* 0x000fe4000ffde0ff */
[----:B------:R-:W-:-:S02]  /*1f10*/  SHF.R.S32.HI R16, RZ, 0x1f, R21 ;  /* 0x0000001fff107819 */ /* 0x000fc40000011415 */
[----:B------:R-:W-:Y:S02]  /*1f20*/  IADD3 R98, P5, R21, UR20, RZ ;  /* 0x0000001415627c10 */ /* 0x000fe4000ffbe0ff */
[----:B------:R-:W-:Y:S02]  /*1f30*/  IADD3 R94, P3, R94, UR20, RZ ;  /* 0x000000145e5e7c10 */ /* 0x000fe4000ff7e0ff */
[----:B------:R-:W-:Y:S02]  /*1f40*/  SHF.R.S32.HI R12, RZ, 0x1f, R2 ;  /* 0x0000001fff0c7819 */ /* 0x000fe40000011402 */
[----:B------:R-:W-:Y:S01]  /*1f50*/  IADD3 R90, P2, R2, UR20, RZ ;  /* 0x00000014025a7c10 */ /* 0x000fe2000ff5e0ff */
[----:B------:R-:W-:Y:S01]  /*1f60*/  UIMAD UR20, UR14, 0x1e, URZ ;  /* 0x0000001e0e1478a4 */ /* 0x000fe2000f8e023f */
[----:B------:R-:W-:Y:S01]  /*1f70*/  IADD3 R10, P1, R11, UR18, RZ ;  /* 0x000000120b0a7c10 */ /* 0x000fe2000ff3e0ff */
[----:B------:R-:W-:Y:S01]  /*1f80*/  UMOV UR18, UR10 ;  /* 0x0000000a00127c82 */ /* 0x000fe20008000000 */
[----:B------:R-:W-:-:S02]  /*1f90*/  LOP3.LUT R6, R17, 0x10, RZ, 0x3c, !PT ;  /* 0x0000001011067812 */ /* 0x000fc400078e3cff */
[----:B------:R-:W-:Y:S02]  /*1fa0*/  SHF.R.S32.HI R3, RZ, 0x1f, R5 ;  /* 0x0000001fff037819 */ /* 0x000fe40000011405 */
[----:B------:R-:W-:Y:S02]  /*1fb0*/  LOP3.LUT R2, R9, 0x10, RZ, 0x3c, !PT ;  /* 0x0000001009027812 */ /* 0x000fe400078e3cff */
[----:B------:R-:W-:Y:S02]  /*1fc0*/  IADD3.X R22, R22, UR21, RZ, P0, !PT ;  /* 0x0000001516167c10 */ /* 0x000fe400087fe4ff */
[----:B------:R-:W-:Y:S02]  /*1fd0*/  IADD3.X R20, R20, UR21, RZ, P4, !PT ;  /* 0x0000001514147c10 */ /* 0x000fe4000a7fe4ff */
[----:B------:R-:W-:Y:S02]  /*1fe0*/  IADD3.X R18, R18, UR21, RZ, P6, !PT ;  /* 0x0000001512127c10 */ /* 0x000fe4000b7fe4ff */
[----:B------:R-:W-:-:S02]  /*1ff0*/  IADD3.X R16, R16, UR21, RZ, P5, !PT ;  /* 0x0000001510107c10 */ /* 0x000fc4000affe4ff */
[----:B------:R-:W-:Y:S02]  /*2000*/  IADD3.X R14, R14, UR21, RZ, P3, !PT ;  /* 0x000000150e0e7c10 */ /* 0x000fe40009ffe4ff */
[----:B------:R-:W-:Y:S01]  /*2010*/  IADD3.X R12, R12, UR21, RZ, P2, !PT ;  /* 0x000000150c0c7c10 */ /* 0x000fe200097fe4ff */
[----:B------:R-:W-:Y:S01]  /*2020*/  UIMAD UR21, UR14, 0x1d, URZ ;  /* 0x0000001d0e1578a4 */ /* 0x000fe2000f8e023f */
[----:B------:R-:W-:Y:S01]  /*2030*/  LEA.HI.X.SX32 R11, R11, UR19, 0x1, P1 ;  /* 0x000000130b0b7c11 */ /* 0x000fe200088f0eff */
[----:B------:R-:W-:-:S10]  /*2040*/  UMOV UR19, 0xc0000010 ;  /* 0xc000001000137882 */ /* 0x000fd40000000000 */
.L_x_1:
[C---:B------:R-:W-:Y:S01]  /*2050*/  ISETP.GT.AND P3, PT, R8.reuse, 0x1, PT ;  /* 0x000000010800780c */ /* 0x040fe20003f64270 */
[----:B------:R-:W-:Y:S01]  /*2060*/  IMAD.U32 R102, RZ, RZ, UR14 ;  /* 0x0000000eff667e24 */ /* 0x000fe2000f8e00ff */
[----:B------:R-:W-:Y:S01]  /*2070*/  ISETP.GT.AND P4, PT, R8, 0x2, PT ;  /* 0x000000020800780c */ /* 0x000fe20003f84270 */
[----:B------:R-:W-:Y:S01]  /*2080*/  IMAD.U32 R100, RZ, RZ, UR48 ;  /* 0x00000030ff647e24 */ /* 0x000fe2000f8e00ff */
[C---:B------:R-:W-:Y:S02]  /*2090*/  IADD3 R106, P2, R10.reuse, UR52, RZ ;  /* 0x000000340a6a7c10 */ /* 0x040fe4000ff5e0ff */
[----:B------:R-:W-:Y:S02]  /*20a0*/  IADD3 R104, P1, R10, UR48, RZ ;  /* 0x000000300a687c10 */ /* 0x000fe4000ff3e0ff */
[----:B------:R-:W-:Y:S02]  /*20b0*/  PRMT R129, RZ, 0x7610, R129 ;  /* 0x00007610ff817816 */ /* 0x000fe40000000081 */
[----:B------:R-:W-:-:S02]  /*20c0*/  PRMT R99, RZ, 0x7610, R99 ;  /* 0x00007610ff637816 */ /* 0x000fc40000000063 */
[----:B------:R-:W-:Y:S02]  /*20d0*/  ISETP.GT.AND P0, PT, R8, RZ, PT ;  /* 0x000000ff0800720c */ /* 0x000fe40003f04270 */
[-C--:B------:R-:W-:Y:S02]  /*20e0*/  LEA.HI.X.SX32 R107, R102, R11.reuse, 0x1, P2 ;  /* 0x0000000b666b7211 */ /* 0x080fe400010f0eff */
[----:B------:R-:W-:Y:S02]  /*20f0*/  LEA.HI.X.SX32 R105, R100, R11, 0x1, P1 ;  /* 0x0000000b64697211 */ /* 0x000fe400008f0eff */
[----:B------:R-:W-:Y:S01]  /*2100*/  PRMT R133, RZ, 0x7610, R133 ;  /* 0x00007610ff857816 */ /* 0x000fe20000000085 */
[----:B------:R0:W2:Y:S01]  /*2110*/  @P3 LDG.E.U8 R129, desc[UR12][R106.64] ;  /* 0x0000000c6a813981 */ /* 0x0000a2000c1e1100 */
[----:B------:R-:W-:-:S03]  /*2120*/  ISETP.GT.AND P3, PT, R8, 0x3, PT ;  /* 0x000000030800780c */ /* 0x000fc60003f64270 */
[----:B------:R1:W3:Y:S01]  /*2130*/  @P4 LDG.E.U8 R99, desc[UR12][R104.64] ;  /* 0x0000000c68634981 */ /* 0x0002e2000c1e1100 */
[C---:B------:R-:W-:Y:S01]  /*2140*/  ISETP.GT.AND P4, PT, R8.reuse, 0x4, PT ;  /* 0x000000040800780c */ /* 0x040fe20003f84270 */
[----:B------:R-:W-:Y:S01]  /*2150*/  IMAD.U32 R150, RZ, RZ, UR47 ;  /* 0x0000002fff967e24 */ /* 0x000fe2000f8e00ff */
[----:B------:R-:W-:Y:S01]  /*2160*/  ISETP.GT.AND P5, PT, R8, 0x5, PT ;  /* 0x000000050800780c */ /* 0x000fe20003fa4270 */
[----:B------:R-:W-:Y:S01]  /*2170*/  IMAD.U32 R148, RZ, RZ, UR46 ;  /* 0x0000002eff947e24 */ /* 0x000fe2000f8e00ff */
[C---:B------:R-:W-:Y:S01]  /*2180*/  IADD3 R100, P2, R10.reuse, UR47, RZ ;  /* 0x0000002f0a647c10 */ /* 0x040fe2000ff5e0ff */
[----:B------:R-:W4:Y:S01]  /*2190*/  @P0 LDG.E.U8 R133, desc[UR12][R10.64] ;  /* 0x0000000c0a850981 */ /* 0x000f22000c1e1100 */
[----:B------:R-:W-:Y:S01]  /*21a0*/  IADD3 R146, P1, R10, UR46, RZ ;  /* 0x0000002e0a927c10 */ /* 0x000fe2000ff3e0ff */
[----:B0-----:R-:W-:Y:S01]  /*21b0*/  IMAD.U32 R106, RZ, RZ, UR45 ;  /* 0x0000002dff6a7e24 */ /* 0x001fe2000f8e00ff */
[----:B------:R-:W-:Y:S02]  /*21c0*/  PRMT R111, RZ, 0x7610, R111 ;  /* 0x00007610ff6f7816 */ /* 0x000fe4000000006f */
[----:B------:R-:W-:-:S02]  /*21d0*/  PRMT R119, RZ, 0x7610, R119 ;  /* 0x00007610ff777816 */ /* 0x000fc40000000077 */
[----:B------:R-:W-:Y:S02]  /*21e0*/  IADD3 R102, P0, R10, UR45, RZ ;  /* 0x0000002d0a667c10 */ /* 0x000fe4000ff1e0ff */
[-C--:B------:R-:W-:Y:S02]  /*21f0*/  LEA.HI.X.SX32 R101, R150, R11.reuse, 0x1, P2 ;  /* 0x0000000b96657211 */ /* 0x080fe400010f0eff */
[-C--:B------:R-:W-:Y:S02]  /*2200*/  LEA.HI.X.SX32 R147, R148, R11.reuse, 0x1, P1 ;  /* 0x0000000b94937211 */ /* 0x080fe400008f0eff */
[----:B------:R-:W-:Y:S01]  /*2210*/  PRMT R109, RZ, 0x7610, R109 ;  /* 0x00007610ff6d7816 */ /* 0x000fe2000000006d */
[----:B------:R-:W5:Y:S01]  /*2220*/  @P3 LDG.E.U8 R111, desc[UR12][R100.64] ;  /* 0x0000000c646f3981 */ /* 0x000f62000c1e1100 */
[----:B------:R-:W-:Y:S02]  /*2230*/  LEA.HI.X.SX32 R103, R106, R11, 0x1, P0 ;  /* 0x0000000b6a677211 */ /* 0x000fe400000f0eff */
[C---:B------:R-:W-:Y:S01]  /*2240*/  ISETP.GT.AND P3, PT, R8.reuse, 0x6, PT ;  /* 0x000000060800780c */ /* 0x040fe20003f64270 */
[----:B------:R0:W2:Y:S01]  /*2250*/  @P4 LDG.E.U8 R119, desc[UR12][R146.64] ;  /* 0x0000000c92774981 */ /* 0x0000a2000c1e1100 */
[----:B------:R-:W-:Y:S01]  /*2260*/  ISETP.GT.AND P4, PT, R8, 0x7, PT ;  /* 0x000000070800780c */ /* 0x000fe20003f84270 */
[----:B------:R-:W-:Y:S01]  /*2270*/  IMAD.U32 R150, RZ, RZ, UR44 ;  /* 0x0000002cff967e24 */ /* 0x000fe2000f8e00ff */
[----:B-1----:R-:W-:Y:S01]  /*2280*/  IADD3 R104, P2, R10, UR44, RZ ;  /* 0x0000002c0a687c10 */ /* 0x002fe2000ff5e0ff */
[----:B------:R1:W4:Y:S01]  /*2290*/  @P5 LDG.E.U8 R109, desc[UR12][R102.64] ;  /* 0x0000000c666d5981 */ /* 0x000322000c1e1100 */
[----:B------:R-:W-:Y:S01]  /*22a0*/  IMAD.U32 R148, RZ, RZ, UR43 ;  /* 0x0000002bff947e24 */ /* 0x000fe2000f8e00ff */
[----:B------:R-:W-:-:S02]  /*22b0*/  ISETP.GT.AND P5, PT, R8, 0x8, PT ;  /* 0x000000080800780c */ /* 0x000fc40003fa4270 */
[C---:B------:R-:W-:Y:S02]  /*22c0*/  IADD3 R106, P1, R10.reuse, UR43, RZ ;  /* 0x0000002b0a6a7c10 */ /* 0x040fe4000ff3e0ff */
[----:B------:R-:W-:Y:S01]  /*22d0*/  PRMT R143, RZ, 0x7610, R143 ;  /* 0x00007610ff8f7816 */ /* 0x000fe2000000008f */
[----:B0-----:R-:W-:Y:S01]  /*22e0*/  IMAD.U32 R146, RZ, RZ, UR42 ;  /* 0x0000002aff927e24 */ /* 0x001fe2000f8e00ff */
[----:B------:R-:W-:Y:S02]  /*22f0*/  PRMT R113, RZ, 0x7610, R113 ;  /* 0x00007610ff717816 */ /* 0x000fe40000000071 */
[----:B------:R-:W-:Y:S02]  /*2300*/  IADD3 R100, P0, R10, UR42, RZ ;  /* 0x0000002a0a647c10 */ /* 0x000fe4000ff1e0ff */
[-C--:B------:R-:W-:Y:S02]  /*2310*/  LEA.HI.X.SX32 R105, R150, R11.reuse, 0x1, P2 ;  /* 0x0000000b96697211 */ /* 0x080fe400010f0eff */
[----:B------:R-:W-:-:S02]  /*2320*/  LEA.HI.X.SX32 R107, R148, R11, 0x1, P1 ;  /* 0x0000000b946b7211 */ /* 0x000fc400008f0eff */
[----:B------:R-:W-:Y:S01]  /*2330*/  PRMT R131, RZ, 0x7610, R131 ;  /* 0x00007610ff837816 */ /* 0x000fe20000000083 */
[----:B------:R-:W4:Y:S01]  /*2340*/  @P3 LDG.E.U8 R143, desc[UR12][R104.64] ;  /* 0x0000000c688f3981 */ /* 0x000f22000c1e1100 */
[----:B------:R-:W-:Y:S02]  /*2350*/  LEA.HI.X.SX32 R101, R146, R11, 0x1, P0 ;  /* 0x0000000b92657211 */ /* 0x000fe400000f0eff */
[C---:B------:R-:W-:Y:S01]  /*2360*/  ISETP.GT.AND P3, PT, R8.reuse, 0x9, PT ;  /* 0x000000090800780c */ /* 0x040fe20003f64270 */
[----:B------:R0:W4:Y:S01]  /*2370*/  @P4 LDG.E.U8 R113, desc[UR12][R106.64] ;  /* 0x0000000c6a714981 */ /* 0x000122000c1e1100 */
[----:B------:R-:W-:Y:S01]  /*2380*/  ISETP.GT.AND P4, PT, R8, 0xa, PT ;  /* 0x0000000a0800780c */ /* 0x000fe20003f84270 */
[----:B------:R-:W-:Y:S01]  /*2390*/  IMAD.U32 R150, RZ, RZ, UR41 ;  /* 0x00000029ff967e24 */ /* 0x000fe2000f8e00ff */
[----:B-1----:R-:W-:Y:S01]  /*23a0*/  IADD3 R102, P2, R10, UR41, RZ ;  /* 0x000000290a667c10 */ /* 0x002fe2000ff5e0ff */
[----:B------:R1:W2:Y:S01]  /*23b0*/  @P5 LDG.E.U8 R131, desc[UR12][R100.64] ;  /* 0x0000000c64835981 */ /* 0x0002a2000c1e1100 */
        /* <DEDUP_REMOVED lines=13> */
[----:B------:R0:W2:Y:S01]  /*2490*/  @P4 LDG.E.U8 R141, desc[UR12][R146.64] ;  /* 0x0000000c928d4981 */ /* 0x0000a2000c1e1100 */
        /* <DEDUP_REMOVED lines=14> */
[----:B------:R-:W2:Y:S01]  /*2580*/  @P3 LDG.E.U8 R125, desc[UR12][R100.64] ;  /* 0x0000000c647d3981 */ /* 0x000ea2000c1e1100 */
        /* <DEDUP_REMOVED lines=59> */
[----:B------:R-:W-:Y:S01]  /*2940*/  IADD3 R106, P2, R10, UR26, RZ ;  /* 0x0000001a0a6a7c10 */ /* 0x000fe2000ff5e0ff */
[----:B------:R0:W2:Y:S01]  /*2950*/  @P5 LDG.E.U8 R155, desc[UR12][R102.64] ;  /* 0x0000000c669b5981 */ /* 0x0000a2000c1e1100 */
[----:B------:R-:W-:Y:S01]  /*2960*/  IMAD.U32 R148, RZ, RZ, UR25 ;  /* 0x00000019ff947e24 */ /* 0x000fe2000f8e00ff */
[----:B------:R-:W-:-:S02]  /*2970*/  ISETP.GT.AND P5, PT, R8, 0x1a, PT ;  /* 0x0000001a0800780c */ /* 0x000fc40003fa4270 */
[C---:B-1----:R-:W-:Y:S02]  /*2980*/  IADD3 R104, P1, R10.reuse, UR25, RZ ;  /* 0x000000190a687c10 */ /* 0x042fe4000ff3e0ff */
[----:B------:R-:W-:Y:S01]  /*2990*/  PRMT R135, RZ, 0x7610, R135 ;  /* 0x00007610ff877816 */ /* 0x000fe20000000087 */
[----:B0-----:R-:W-:Y:S01]  /*29a0*/  IMAD.U32 R146, RZ, RZ, UR24 ;  /* 0x00000018ff927e24 */ /* 0x001fe2000f8e00ff */
[----:B------:R-:W-:Y:S02]  /*29b0*/  PRMT R153, RZ, 0x7610, R153 ;  /* 0x00007610ff997816 */ /* 0x000fe40000000099 */
[----:B------:R-:W-:Y:S02]  /*29c0*/  IADD3 R100, P0, R10, UR24, RZ ;  /* 0x000000180a647c10 */ /* 0x000fe4000ff1e0ff */
[-C--:B------:R-:W-:Y:S02]  /*29d0*/  LEA.HI.X.SX32 R107, R150, R11.reuse, 0x1, P2 ;  /* 0x0000000b966b7211 */ /* 0x080fe400010f0eff */
[-C--:B------:R-:W-:Y:S01]  /*29e0*/  LEA.HI.X.SX32 R105, R148, R11.reuse, 0x1, P1 ;  /* 0x0000000b94697211 */ /* 0x080fe200008f0eff */
[----:B------:R-:W-:Y:S01]  /*29f0*/  IMAD.U32 R150, RZ, RZ, UR23 ;  /* 0x00000017ff967e24 */ /* 0x000fe2000f8e00ff */
[----:B------:R-:W-:Y:S01]  /*2a00*/  PRMT R145, RZ, 0x7610, R145 ;  /* 0x00007610ff917816 */ /* 0x000fe20000000091 */
[----:B------:R-:W2:Y:S01]  /*2a10*/  @P3 LDG.E.U8 R135, desc[UR12][R106.64] ;  /* 0x0000000c6a873981 */ /* 0x000ea2000c1e1100 */
[----:B------:R-:W-:-:S02]  /*2a20*/  LEA.HI.X.SX32 R101, R146, R11, 0x1, P0 ;  /* 0x0000000b92657211 */ /* 0x000fc400000f0eff */
[----:B------:R-:W-:Y:S01]  /*2a30*/  IADD3 R146, P0, R10, UR23, RZ ;  /* 0x000000170a927c10 */ /* 0x000fe2000ff1e0ff */
[----:B------:R0:W2:Y:S01]  /*2a40*/  @P4 LDG.E.U8 R153, desc[UR12][R104.64] ;  /* 0x0000000c68994981 */ /* 0x0000a2000c1e1100 */
[C---:B------:R-:W-:Y:S02]  /*2a50*/  ISETP.GT.AND P3, PT, R8.reuse, 0x1c, PT ;  /* 0x0000001c0800780c */ /* 0x040fe40003f64270 */
[C---:B------:R-:W-:Y:S01]  /*2a60*/  ISETP.GT.AND P4, PT, R8.reuse, 0x1d, PT ;  /* 0x0000001d0800780c */ /* 0x040fe20003f84270 */
[----:B------:R1:W2:Y:S01]  /*2a70*/  @P5 LDG.E.U8 R145, desc[UR12][R100.64] ;  /* 0x0000000c64915981 */ /* 0x0002a2000c1e1100 */
[----:B------:R-:W-:Y:S01]  /*2a80*/  ISETP.GT.AND P2, PT, R8, 0x1b, PT ;  /* 0x0000001b0800780c */ /* 0x000fe20003f44270 */
[----:B------:R-:W-:Y:S01]  /*2a90*/  IMAD.U32 R148, RZ, RZ, UR22 ;  /* 0x00000016ff947e24 */ /* 0x000fe2000f8e00ff */
[----:B------:R-:W-:Y:S02]  /*2aa0*/  LEA.HI.X.SX32 R147, R150, R11, 0x1, P0 ;  /* 0x0000000b96937211 */ /* 0x000fe400000f0eff */
[----:B------:R-:W-:Y:S01]  /*2ab0*/  IADD3 R102, P1, R10, UR22, RZ ;  /* 0x000000160a667c10 */ /* 0x000fe2000ff3e0ff */
[----:B0-----:R-:W-:Y:S01]  /*2ac0*/  IMAD.U32 R104, RZ, RZ, UR21 ;  /* 0x00000015ff687e24 */ /* 0x001fe2000f8e00ff */
[----:B------:R-:W-:-:S02]  /*2ad0*/  PRMT R123, RZ, 0x7610, R123 ;  /* 0x00007610ff7b7816 */ /* 0x000fc4000000007b */
[----:B-1----:R-:W-:Y:S02]  /*2ae0*/  IADD3 R100, P0, R10, UR21, RZ ;  /* 0x000000150a647c10 */ /* 0x002fe4000ff1e0ff */
[----:B------:R-:W-:Y:S02]  /*2af0*/  PRMT R149, RZ, 0x7610, R149 ;  /* 0x00007610ff957816 */ /* 0x000fe40000000095 */
[-C--:B------:R-:W-:Y:S02]  /*2b00*/  LEA.HI.X.SX32 R103, R148, R11.reuse, 0x1, P1 ;  /* 0x0000000b94677211 */ /* 0x080fe400008f0eff */
[----:B------:R-:W-:Y:S02]  /*2b10*/  LEA.HI.X.SX32 R101, R104, R11, 0x1, P0 ;  /* 0x0000000b68657211 */ /* 0x000fe400000f0eff */
[----:B------:R-:W-:Y:S01]  /*2b20*/  PRMT R151, RZ, 0x7610, R151 ;  /* 0x00007610ff977816 */ /* 0x000fe20000000097 */
[----:B------:R-:W2:Y:S01]  /*2b30*/  @P3 LDG.E.U8 R123, desc[UR12][R102.64] ;  /* 0x0000000c667b3981 */ /* 0x000ea2000c1e1100 */
[----:B------:R-:W-:-:S03]  /*2b40*/  ISETP.GT.AND P3, PT, R8, 0x1e, PT ;  /* 0x0000001e0800780c */ /* 0x000fc60003f64270 */
[----:B------:R-:W2:Y:S01]  /*2b50*/  @P4 LDG.E.U8 R149, desc[UR12][R100.64] ;  /* 0x0000000c64954981 */ /* 0x000ea2000c1e1100 */
[----:B------:R-:W-:Y:S01]  /*2b60*/  ISETP.GT.AND P4, PT, R8, 0x1f, PT ;  /* 0x0000001f0800780c */ /* 0x000fe20003f84270 */
[----:B------:R-:W-:Y:S02]  /*2b70*/  IMAD.U32 R148, RZ, RZ, UR20 ;  /* 0x00000014ff947e24 */ /* 0x000fe4000f8e00ff */
[----:B------:R0:W2:Y:S01]  /*2b80*/  @P2 LDG.E.U8 R151, desc[UR12][R146.64] ;  /* 0x0000000c92972981 */ /* 0x0000a2000c1e1100 */
[C---:B------:R-:W-:Y:S02]  /*2b90*/  IADD3 R104, P1, R10.reuse, UR20, RZ ;  /* 0x000000140a687c10 */ /* 0x040fe4000ff3e0ff */
[----:B------:R-:W-:Y:S02]  /*2ba0*/  IADD3 R106, P2, R10, UR15, RZ ;  /* 0x0000000f0a6a7c10 */ /* 0x000fe4000ff5e0ff */
[----:B------:R-:W-:Y:S01]  /*2bb0*/  PRMT R117, RZ, 0x7610, R117 ;  /* 0x00007610ff757816 */ /* 0x000fe20000000075 */
[----:B0-----:R-:W-:Y:S01]  /*2bc0*/  IMAD.U32 R146, RZ, RZ, UR15 ;  /* 0x0000000fff927e24 */ /* 0x001fe2000f8e00ff */
[----:B------:R-:W-:-:S02]  /*2bd0*/  PRMT R147, RZ, 0x7610, R147 ;  /* 0x00007610ff937816 */ /* 0x000fc40000000093 */
[-C--:B------:R-:W-:Y:S02]  /*2be0*/  LEA.HI.X.SX32 R105, R148, R11.reuse, 0x1, P1 ;  /* 0x0000000b94697211 */ /* 0x080fe400008f0eff */
[----:B------:R-:W-:-:S03]  /*2bf0*/  LEA.HI.X.SX32 R107, R146, R11, 0x1, P2 ;  /* 0x0000000b926b7211 */ /* 0x000fc600010f0eff */
[----:B------:R0:W2:Y:S04]  /*2c00*/  @P3 LDG.E.U8 R117, desc[UR12][R104.64] ;  /* 0x0000000c68753981 */ /* 0x0000a8000c1e1100 */
[----:B------:R1:W2:Y:S01]  /*2c10*/  @P4 LDG.E.U8 R147, desc[UR12][R106.64] ;  /* 0x0000000c6a934981 */ /* 0x0002a2000c1e1100 */
[----:B------:R-:W-:Y:S02]  /*2c20*/  ISETP.GE.AND P0, PT, R7, R8, PT ;  /* 0x000000080700720c */ /* 0x000fe40003f06270 */
[C---:B------:R-:W-:Y:S02]  /*2c30*/  IADD3 R102, P1, R5.reuse, R144, RZ ;  /* 0x0000009005667210 */ /* 0x040fe40007f3e0ff */
[----:B------:R-:W-:Y:S02]  /*2c40*/  IADD3 R100, P2, R5, R142, RZ ;  /* 0x0000008e05647210 */ /* 0x000fe40007f5e0ff */
[----:B------:R-:W-:Y:S01]  /*2c50*/  PRMT R19, RZ, 0x7610, R19 ;  /* 0x00007610ff137816 */ /* 0x000fe20000000013 */
[----:B------:R-:W-:Y:S01]  /*2c60*/  IMAD.X R103, R3, 0x1, R128, P1 ;  /* 0x0000000103677824 */ /* 0x000fe200008e0680 */
[----:B0-----:R-:W-:Y:S01]  /*2c70*/  IADD3 R104, P1, R5, R140, RZ ;  /* 0x0000008c05687210 */ /* 0x001fe20007f3e0ff */
[----:B------:R-:W-:Y:S01]  /*2c80*/  IMAD.X R101, R3, 0x1, R124, P2 ;  /* 0x0000000103657824 */ /* 0x000fe200010e067c */
[----:B------:R-:W-:Y:S01]  /*2c90*/  BAR.SYNC.DEFER_BLOCKING 0x0 ;  /* 0x0000000000007b1d */ /* 0x000fe20000010000 */
[----:B------:R-:W-:-:S02]  /*2ca0*/  PRMT R146, RZ, 0x7610, R146 ;  /* 0x00007610ff927816 */ /* 0x000fc40000000092 */
[----:B------:R-:W-:Y:S01]  /*2cb0*/  IMAD.X R105, R3, 0x1, R120, P1 ;  /* 0x0000000103697824 */ /* 0x000fe200008e0678 */
[----:B------:R-:W-:Y:S02]  /*2cc0*/  PRMT R148, RZ, 0x7610, R148 ;  /* 0x00007610ff947816 */ /* 0x000fe40000000094 */
[----:B-1----:R-:W-:Y:S02]  /*2cd0*/  IADD3 R106, P2, R5, R138, RZ ;  /* 0x0000008a056a7210 */ /* 0x002fe40007f5e0ff */
[----:B------:R-:W-:-:S03]  /*2ce0*/  PRMT R21, RZ, 0x7610, R21 ;  /* 0x00007610ff157816 */ /* 0x000fc60000000015 */
[----:B------:R-:W-:Y:S01]  /*2cf0*/  IMAD.X R107, R3, 0x1, R116, P2 ;  /* 0x00000001036b7824 */ /* 0x000fe200010e0674 */
[----:B------:R0:W2:Y:S04]  /*2d00*/  @!P0 LDG.E.U8 R19, desc[UR12][R100.64] ;  /* 0x0000000c64138981 */ /* 0x0000a8000c1e1100 */
[----:B------:R1:W2:Y:S04]  /*2d10*/  @!P0 LDG.E.U8 R146, desc[UR12][R102.64] ;  /* 0x0000000c66928981 */ /* 0x0002a8000c1e1100 */
[----:B------:R1:W2:Y:S01]  /*2d20*/  @!P0 LDG.E.U8 R148, desc[UR12][R104.64] ;  /* 0x0000000c68948981 */ /* 0x0002a2000c1e1100 */
[----:B0-----:R-:W-:-:S03]  /*2d30*/  IADD3 R100, P1, R5, R136, RZ ;  /* 0x0000008805647210 */ /* 0x001fc60007f3e0ff */
[----:B------:R0:W2:Y:S02]  /*2d40*/  @!P0 LDG.E.U8 R21, desc[UR12][R106.64] ;  /* 0x0000000c6a158981 */ /* 0x0000a4000c1e1100 */
[----:B------:R-:W-:Y:S01]  /*2d50*/  IMAD.X R101, R3, 0x1, R112, P1 ;  /* 0x0000000103657824 */ /* 0x000fe200008e0670 */
[----:B-1----:R-:W-:-:S05]  /*2d60*/  IADD3 R102, P1, R5, R134, RZ ;  /* 0x0000008605667210 */ /* 0x002fca0007f3e0ff */
[----:B------:R-:W-:Y:S01]  /*2d70*/  IMAD.X R103, R3, 0x1, R108, P1 ;  /* 0x0000000103677824 */ /* 0x000fe200008e066c */
[----:B------:R-:W-:Y:S02]  /*2d80*/  IADD3 R104, P1, R5, R130, RZ ;  /* 0x0000008205687210 */ /* 0x000fe40007f3e0ff */
[----:B------:R-:W-:-:S03]  /*2d90*/  PRMT R150, RZ, 0x7610, R150 ;  /* 0x00007610ff967816 */ /* 0x000fc60000000096 */
[----:B------:R-:W-:Y:S01]  /*2da0*/  IMAD.X R105, R3, 0x1, R96, P1 ;  /* 0x0000000103697824 */ /* 0x000fe200008e0660 */
[----:B0-----:R-:W-:Y:S02]  /*2db0*/  IADD3 R106, P1, R5, R126, RZ ;  /* 0x0000007e056a7210 */ /* 0x001fe40007f3e0ff */
[----:B------:R0:W2:Y:S01]  /*2dc0*/  @!P0 LDG.E.U8 R150, desc[UR12][R100.64] ;  /* 0x0000000c64968981 */ /* 0x0000a2000c1e1100 */
[----:B------:R-:W-:Y:S02]  /*2dd0*/  PRMT R23, RZ, 0x7610, R23 ;  /* 0x00007610ff177816 */ /* 0x000fe40000000017 */
[----:B------:R-:W-:Y:S01]  /*2de0*/  IMAD.X R107, R3, 0x1, R92, P1 ;  /* 0x00000001036b7824 */ /* 0x000fe200008e065c */
[----:B------:R-:W-:-:S03]  /*2df0*/  PRMT R152, RZ, 0x7610, R152 ;  /* 0x00007610ff987816 */ /* 0x000fc60000000098 */
[----:B------:R1:W2:Y:S01]  /*2e00*/  @!P0 LDG.E.U8 R23, desc[UR12][R102.64] ;  /* 0x0000000c66178981 */ /* 0x0002a2000c1e1100 */
[----:B0-----:R-:W-:-:S03]  /*2e10*/  IADD3 R100, P1, R5, R122, RZ ;  /* 0x0000007a05647210 */ /* 0x001fc60007f3e0ff */
[----:B------:R0:W2:Y:S02]  /*2e20*/  @!P0 LDG.E.U8 R152, desc[UR12][R104.64] ;  /* 0x0000000c68988981 */ /* 0x0000a4000c1e1100 */
[----:B------:R-:W-:Y:S01]  /*2e30*/  IMAD.X R101, R3, 0x1, R88, P1 ;  /* 0x0000000103657824 */ /* 0x000fe200008e0658 */
[----:B-1----:R-:W-:Y:S02]  /*2e40*/  IADD3 R102, P1, R5, R118, RZ ;  /* 0x0000007605667210 */ /* 0x002fe40007f3e0ff */
        /* <DEDUP_REMOVED lines=17> */
[----:B------:R-:W-:-:S04]  /*2f60*/  IMAD.X R103, R3, 0x1, R14, P1 ;  /* 0x0000000103677824 */ /* 0x000fc800008e060e */
[----:B------:R1:W2:Y:S01]  /*2f70*/  @!P0 LDG.E.U8 R93, desc[UR12][R106.64] ;  /* 0x0000000c6a5d8981 */ /* 0x0002a2000c1e1100 */
[----:B0-----:R-:W-:-:S05]  /*2f80*/  IADD3 R104, P1, R5, R90, RZ ;  /* 0x0000005a05687210 */ /* 0x001fca0007f3e0ff */
[----:B------:R-:W-:Y:S01]  /*2f90*/  IMAD.X R105, R3, 0x1, R12, P1 ;  /* 0x0000000103697824 */ /* 0x000fe200008e060c */
[----:B-1----:R-:W-:Y:S02]  /*2fa0*/  IADD3 R106, P1, R5, R4, RZ ;  /* 0x00000004056a7210 */ /* 0x002fe40007f3e0ff */
[----:B------:R-:W-:Y:S02]  /*2fb0*/  PRMT R158, RZ, 0x7610, R158 ;  /* 0x00007610ff9e7816 */ /* 0x000fe4000000009e */
[----:B------:R-:W-:Y:S01]  /*2fc0*/  PRMT R160, RZ, 0x7610, R160 ;  /* 0x00007610ffa07816 */ /* 0x000fe200000000a0 */
[----:B------:R-:W-:Y:S01]  /*2fd0*/  IMAD.X R107, R3, 0x1, R132, P1 ;  /* 0x00000001036b7824 */ /* 0x000fe200008e0684 */
[----:B------:R-:W-:Y:S02]  /*2fe0*/  PRMT R95, RZ, 0x7610, R95 ;  /* 0x00007610ff5f7816 */ /* 0x000fe4000000005f */
[----:B------:R-:W-:Y:S01]  /*2ff0*/  PRMT R97, RZ, 0x7610, R97 ;  /* 0x00007610ff617816 */ /* 0x000fe20000000061 */
[----:B------:R5:W2:Y:S04]  /*3000*/  @!P0 LDG.E.U8 R158, desc[UR12][R100.64] ;  /* 0x0000000c649e8981 */ /* 0x000aa8000c1e1100 */
[----:B------:R4:W2:Y:S04]  /*3010*/  @!P0 LDG.E.U8 R160, desc[UR12][R104.64] ;  /* 0x0000000c68a08981 */ /* 0x0008a8000c1e1100 */
[----:B------:R0:W2:Y:S04]  /*3020*/  @!P0 LDG.E.U8 R95, desc[UR12][R102.64] ;  /* 0x0000000c665f8981 */ /* 0x0000a8000c1e1100 */
[----:B------:R1:W2:Y:S01]  /*3030*/  @!P0 LDG.E.U8 R97, desc[UR12][R106.64] ;  /* 0x0000000c6a618981 */ /* 0x0002a2000c1e1100 */
[----:B---3--:R-:W-:-:S02]  /*3040*/  LOP3.LUT R99, R99, 0xffff, RZ, 0xc0, !PT ;  /* 0x0000ffff63637812 */ /* 0x008fc400078ec0ff */
[----:B-----5:R-:W-:Y:S02]  /*3050*/  LOP3.LUT R100, R111, 0xffff, RZ, 0xc0, !PT ;  /* 0x0000ffff6f647812 */ /* 0x020fe400078ec0ff */
[----:B----4-:R-:W-:Y:S02]  /*3060*/  LOP3.LUT R104, R165, 0xffff, RZ, 0xc0, !PT ;  /* 0x0000ffffa5687812 */ /* 0x010fe400078ec0ff */
[----:B------:R-:W-:Y:S02]  /*3070*/  PRMT R100, R99, 0x3340, R100 ;  /* 0x0000334063647816 */ /* 0x000fe40000000064 */
[----:B--2---:R-:W-:Y:S02]  /*3080*/  LOP3.LUT R99, R131, 0xffff, RZ, 0xc0, !PT ;  /* 0x0000ffff83637812 */ /* 0x004fe400078ec0ff */
[----:B0-----:R-:W-:Y:S02]  /*3090*/  LOP3.LUT R103, R164, 0xffff, RZ, 0xc0, !PT ;  /* 0x0000ffffa4677812 */ /* 0x001fe400078ec0ff */
[----:B------:R-:W-:-:S02]  /*30a0*/  PRMT R99, R99, 0x3340, R104 ;  /* 0x0000334063637816 */ /* 0x000fc40000000068 */
[----:B------:R-:W-:Y:S02]  /*30b0*/  LOP3.LUT R104, R141, 0xffff, RZ, 0xc0, !PT ;  /* 0x0000ffff8d687812 */ /* 0x000fe400078ec0ff */
[----:B------:R-:W-:Y:S02]  /*30c0*/  LOP3.LUT R125, R125, 0xffff, RZ, 0xc0, !PT ;  /* 0x0000ffff7d7d7812 */ /* 0x000fe400078ec0ff */
[----:B-1----:R-:W-:Y:S02]  /*30d0*/  LOP3.LUT R106, R163, 0xffff, RZ, 0xc0, !PT ;  /* 0x0000ffffa36a7812 */ /* 0x002fe400078ec0ff */
[----:B------:R-:W-:Y:S02]  /*30e0*/  PRMT R104, R104, 0x3340, R103 ;  /* 0x0000334068687816 */ /* 0x000fe40000000067 */
[----:B------:R-:W-:Y:S02]  /*30f0*/  LOP3.LUT R101, R119, 0xffff, RZ, 0xc0, !PT ;  /* 0x0000ffff77657812 */ /* 0x000fe400078ec0ff */
[----:B------:R-:W-:-:S02]  /*3100*/  LOP3.LUT R102, R109, 0xffff, RZ, 0xc0, !PT ;  /* 0x0000ffff6d667812 */ /* 0x000fc400078ec0ff */
[----:B------:R-:W-:Y:S02]  /*3110*/  PRMT R103, R125, 0x3340, R106 ;  /* 0x000033407d677816 */ /* 0x000fe4000000006a */
[----:B------:R-:W-:Y:S02]  /*3120*/  LOP3.LUT R106, R139, 0xffff, RZ, 0xc0, !PT ;  /* 0x0000ffff8b6a7812 */ /* 0x000fe400078ec0ff */
[----:B------:R-:W-:Y:S02]  /*3130*/  LOP3.LUT R105, R162, 0xffff, RZ, 0xc0, !PT ;  /* 0x0000ffffa2697812 */ /* 0x000fe400078ec0ff */
[----:B------:R-:W-:Y:S02]  /*3140*/  LOP3.LUT R127, R127, 0xffff, RZ, 0xc0, !PT ;  /* 0x0000ffff7f7f7812 */ /* 0x000fe400078ec0ff */
[----:B------:R-:W-:Y:S02]  /*3150*/  LOP3.LUT R162, R161, 0xffff, RZ, 0xc0, !PT ;  /* 0x0000ffffa1a27812 */ /* 0x000fe400078ec0ff */
[----:B------:R-:W-:-:S02]  /*3160*/  PRMT R101, R101, 0x3340, R102 ;  /* 0x0000334065657816 */ /* 0x000fc40000000066 */
[----:B------:R-:W-:Y:S02]  /*3170*/  LOP3.LUT R102, R143, 0xffff, RZ, 0xc0, !PT ;  /* 0x0000ffff8f667812 */ /* 0x000fe400078ec0ff */
[----:B------:R-:W-:Y:S02]  /*3180*/  LOP3.LUT R113, R113, 0xffff, RZ, 0xc0, !PT ;  /* 0x0000ffff71717812 */ /* 0x000fe400078ec0ff */
[----:B------:R-:W-:Y:S02]  /*3190*/  PRMT R106, R106, 0x3340, R105 ;  /* 0x000033406a6a7816 */ /* 0x000fe40000000069 */
[----:B------:R-:W-:Y:S02]  /*31a0*/  LOP3.LUT R115, R115, 0xffff, RZ, 0xc0, !PT ;  /* 0x0000ffff73737812 */ /* 0x000fe400078ec0ff */
[----:B------:R-:W-:Y:S02]  /*31b0*/  PRMT R105, R127, 0x3340, R162 ;  /* 0x000033407f697816 */ /* 0x000fe400000000a2 */
[----:B------:R-:W-:-:S02]  /*31c0*/  LOP3.LUT R137, R137, 0xffff, RZ, 0xc0, !PT ;  /* 0x0000ffff89897812 */ /* 0x000fc400078ec0ff */
[----:B------:R-:W-:Y:S02]  /*31d0*/  LOP3.LUT R162, R159, 0xffff, RZ, 0xc0, !PT ;  /* 0x0000ffff9fa27812 */ /* 0x000fe400078ec0ff */
[----:B------:R-:W-:Y:S02]  /*31e0*/  LOP3.LUT R133, R133, 0xffff, RZ, 0xc0, !PT ;  /* 0x0000ffff85857812 */ /* 0x000fe400078ec0ff */
[----:B------:R-:W-:Y:S02]  /*31f0*/  PRMT R102, R102, 0x3340, R113 ;  /* 0x0000334066667816 */ /* 0x000fe40000000071 */
[----:B------:R-:W-:-:S04]  /*3200*/  LOP3.LUT R164, R157, 0xffff, RZ, 0xc0, !PT ;  /* 0x0000ffff9da47812 */ /* 0x000fc800078ec0ff */
[----:B------:R-:W-:Y:S02]  /*3210*/  PRMT R115, R115, 0x3340, R164 ;  /* 0x0000334073737816 */ /* 0x000fe400000000a4 */
[----:B------:R-:W-:Y:S02]  /*3220*/  LOP3.LUT R164, R129, 0xffff, RZ, 0xc0, !PT ;  /* 0x0000ffff81a47812 */ /* 0x000fe400078ec0ff */
[----:B------:R-:W-:Y:S02]  /*3230*/  LOP3.LUT R121, R121, 0xffff, RZ, 0xc0, !PT ;  /* 0x0000ffff79797812 */ /* 0x000fe400078ec0ff */
[----:B------:R-:W-:Y:S02]  /*3240*/  LOP3.LUT R155, R155, 0xffff, RZ, 0xc0, !PT ;  /* 0x0000ffff9b9b7812 */ /* 0x000fe400078ec0ff */
[----:B------:R-:W-:Y:S02]  /*3250*/  PRMT R162, R137, 0x3340, R162 ;  /* 0x0000334089a27816 */ /* 0x000fe400000000a2 */
[----:B------:R-:W-:-:S02]  /*3260*/  PRMT R133, R133, 0x3340, R164 ;  /* 0x0000334085857816 */ /* 0x000fc400000000a4 */
[----:B------:R-:W-:Y:S02]  /*3270*/  PRMT R121, R121, 0x3340, R155 ;  /* 0x0000334079797816 */ /* 0x000fe4000000009b */
[----:B------:R-:W-:Y:S02]  /*3280*/  PRMT R101, R101, 0x5410, R102 ;  /* 0x0000541065657816 */ /* 0x000fe40000000066 */
[----:B------:R-:W-:Y:S02]  /*3290*/  LOP3.LUT R135, R135, 0xffff, RZ, 0xc0, !PT ;  /* 0x0000ffff87877812 */ /* 0x000fe400078ec0ff */
[----:B------:R-:W-:Y:S02]  /*32a0*/  LOP3.LUT R153, R153, 0xffff, RZ, 0xc0, !PT ;  /* 0x0000ffff99997812 */ /* 0x000fe400078ec0ff */
[----:B------:R-:W-:Y:S02]  /*32b0*/  LOP3.LUT R145, R145, 0xffff, RZ, 0xc0, !PT ;  /* 0x0000ffff91917812 */ /* 0x000fe400078ec0ff */
[----:B------:R-:W-:-:S02]  /*32c0*/  PRMT R135, R135, 0x3340, R153 ;  /* 0x0000334087877816 */ /* 0x000fc40000000099 */
[----:B------:R-:W-:Y:S02]  /*32d0*/  PRMT R102, R99, 0x5410, R104 ;  /* 0x0000541063667816 */ /* 0x000fe40000000068 */
[----:B------:R-:W-:Y:S02]  /*32e0*/  PRMT R103, R103, 0x5410, R106 ;  /* 0x0000541067677816 */ /* 0x000fe4000000006a */
[----:B------:R-:W-:Y:S02]  /*32f0*/  PRMT R104, R105, 0x5410, R162 ;  /* 0x0000541069687816 */ /* 0x000fe400000000a2 */
[----:B------:R-:W-:Y:S02]  /*3300*/  PRMT R100, R133, 0x5410, R100 ;  /* 0x0000541085647816 */ /* 0x000fe40000000064 */
[----:B------:R-:W-:Y:S02]  /*3310*/  LOP3.LUT R123, R123, 0xffff, RZ, 0xc0, !PT ;  /* 0x0000ffff7b7b7812 */ /* 0x000fe400078ec0ff */
[----:B------:R-:W-:-:S02]  /*3320*/  LOP3.LUT R149, R149, 0xffff, RZ, 0xc0, !PT ;  /* 0x0000ffff95957812 */ /* 0x000fc400078ec0ff */
[----:B------:R-:W-:Y:S02]  /*3330*/  LOP3.LUT R151, R151, 0xffff, RZ, 0xc0, !PT ;  /* 0x0000ffff97977812 */ /* 0x000fe400078ec0ff */
[----:B------:R-:W-:Y:S02]  /*3340*/  PRMT R107, R123, 0x3340, R149 ;  /* 0x000033407b6b7816 */ /* 0x000fe40000000095 */
[----:B------:R-:W-:Y:S02]  /*3350*/  PRMT R145, R145, 0x3340, R151 ;  /* 0x0000334091917816 */ /* 0x000fe40000000097 */
[----:B------:R-:W-:Y:S02]  /*3360*/  PRMT R105, R115, 0x5410, R121 ;  /* 0x0000541073697816 */ /* 0x000fe40000000079 */
[----:B------:R-:W-:Y:S02]  /*3370*/  PRMT R106, R135, 0x5410, R145 ;  /* 0x00005410876a7816 */ /* 0x000fe40000000091 */
[----:B------:R-:W-:-:S02]  /*3380*/  LOP3.LUT R117, R117, 0xffff, RZ, 0xc0, !PT ;  /* 0x0000ffff75757812 */ /* 0x000fc400078ec0ff */
[----:B------:R-:W-:-:S04]  /*3390*/  LOP3.LUT R147, R147, 0xffff, RZ, 0xc0, !PT ;  /* 0x0000ffff93937812 */ /* 0x000fc800078ec0ff */
[----:B------:R-:W-:-:S04]  /*33a0*/  PRMT R117, R117, 0x3340, R147 ;  /* 0x0000334075757816 */ /* 0x000fc80000000093 */
[----:B------:R-:W-:Y:S01]  /*33b0*/  PRMT R107, R107, 0x5410, R117 ;  /* 0x000054106b6b7816 */ /* 0x000fe20000000075 */
[----:B------:R0:W-:Y:S04]  /*33c0*/  STS.128 [R9+UR6], R100 ;  /* 0x0000006409007988 */ /* 0x0001e80008000c06 */
[----:B------:R1:W-:Y:S04]  /*33d0*/  STS.128 [R2+UR6], R104 ;  /* 0x0000006802007988 */ /* 0x0003e80008000c06 */
[----:B------:R1:W-:Y:S04]  /*33e0*/  STS.U8 [R17+UR6+0x1700], R146 ;  /* 0x0017009211007988 */ /* 0x0003e80008000006 */
        /* <DEDUP_REMOVED lines=14> */
[----:B------:R1:W-:Y:S01]  /*34d0*/  STS.U8 [R6+UR6+0x1780], R97 ;  /* 0x0017806106007988 */ /* 0x0003e20008000006 */
[----:B------:R2:W-:Y:S06]  /*34e0*/  MEMBAR.ALL.CTA ;  /* 0x0000000000007992 */ /* 0x0005ec0000008000 */
[----:B--2---:R-:W2:Y:S02]  /*34f0*/  FENCE.VIEW.ASYNC.S ;  /* 0x00000000000073c6 */ /* 0x004ea40000000000 */
[----:B--2---:R-:W-:Y:S06]  /*3500*/  BAR.SYNC.DEFER_BLOCKING 0x0 ;  /* 0x0000000000007b1d */ /* 0x004fec0000010000 */
[----:B------:R-:W-:Y:S01]  /*3510*/  UMOV UR16, UR4 ;  /* 0x0000000400107c82 */ /* 0x000fe20008000000 */
[----:B------:R-:W-:Y:S01]  /*3520*/  UMOV UR17, 0xc0000010 ;  /* 0xc000001000117882 */ /* 0x000fe20000000000 */
[----:B------:R-:W-:Y:S01]  /*3530*/  UMOV UR10, UR18 ;  /* 0x00000012000a7c82 */ /* 0x000fe20008000000 */
[----:B------:R-:W-:Y:S01]  /*3540*/  UMOV UR11, UR19 ;  /* 0x00000013000b7c82 */ /* 0x000fe20008000000 */
[----:B------:R-:W-:-:S06]  /*3550*/  WARPGROUP.ARRIVE ;  /* 0x00000000000079c5 */ /* 0x000fcc0000000000 */
[----:B------:R-:W-:Y:S04]  /*3560*/  QGMMA.64x64x32.F32.E5M2.E5M2 R56, gdesc[UR16], R56 ;  /* 0x00e00000103879f3 */ /* 0x000fe80008703838 */
[----:B------:R-:W-:Y:S01]  /*3570*/  QGMMA.64x64x32.F32.E5M2.E5M2 R24, gdesc[UR8], R24, gsb0 ;  /* 0x00e00000081879f3 */ /* 0x000fe20008003818 */
[----:B------:R-:W-:Y:S01]  /*3580*/  IADD3 R142, P1, R142, UR49, RZ ;  /* 0x000000318e8e7c10 */ /* 0x000fe2000ff3e0ff */
[----:B------:R-:W-:-:S03]  /*3590*/  UIADD3 UR7, UR7, -0x1, URZ ;  /* 0xffffffff07077890 */ /* 0x000fc6000fffe03f */
[----:B------:R-:W-:Y:S02]  /*35a0*/  IADD3.X R124, R124, UR51, RZ, P1, !PT ;  /* 0x000000337c7c7c10 */ /* 0x000fe40008ffe4ff */
[----:B------:R-:W-:Y:S01]  /*35b0*/  IADD3 R122, P1, R122, UR49, RZ ;  /* 0x000000317a7a7c10 */ /* 0x000fe2000ff3e0ff */
[----:B0-----:R-:W-:Y:S01]  /*35c0*/  IMAD.U32 R100, RZ, RZ, UR50 ;  /* 0x00000032ff647e24 */ /* 0x001fe2000f8e00ff */
[----:B------:R-:W-:Y:S02]  /*35d0*/  IADD3 R10, P0, R10, UR50, RZ ;  /* 0x000000320a0a7c10 */ /* 0x000fe4000ff1e0ff */
[----:B------:R-:W-:Y:S02]  /*35e0*/  IADD3 R4, P3, R4, UR49, RZ ;  /* 0x0000003104047c10 */ /* 0x000fe4000ff7e0ff */
[----:B------:R-:W-:Y:S02]  /*35f0*/  IADD3 R144, P2, R144, UR49, RZ ;  /* 0x0000003190907c10 */ /* 0x000fe4000ff5e0ff */
[----:B------:R-:W-:-:S02]  /*3600*/  IADD3.X R88, R88, UR51, RZ, P1, !PT ;  /* 0x0000003358587c10 */ /* 0x000fc40008ffe4ff */
[----:B------:R-:W-:Y:S02]  /*3610*/  ISETP.NE.U32.AND P1, PT, RZ, UR7, PT ;  /* 0x00000007ff007c0c */ /* 0x000fe4000bf25070 */
[----:B------:R-:W-:Y:S02]  /*3620*/  LEA.HI.X.SX32 R11, R100, R11, 0x1, P0 ;  /* 0x0000000b640b7211 */ /* 0x000fe400000f0eff */
[----:B------:R-:W-:Y:S02]  /*3630*/  IADD3.X R132, R132, UR51, RZ, P3, !PT ;  /* 0x0000003384847c10 */ /* 0x000fe40009ffe4ff */
[----:B------:R-:W-:Y:S02]  /*3640*/  IADD3.X R128, R128, UR51, RZ, P2, !PT ;  /* 0x0000003380807c10 */ /* 0x000fe400097fe4ff */
[----:B------:R-:W-:Y:S02]  /*3650*/  IADD3 R140, P0, R140, UR49, RZ ;  /* 0x000000318c8c7c10 */ /* 0x000fe4000ff1e0ff */
[----:B------:R-:W-:-:S02]  /*3660*/  IADD3 R138, P4, R138, UR49, RZ ;  /* 0x000000318a8a7c10 */ /* 0x000fc4000ff9e0ff */
[----:B------:R-:W-:Y:S02]  /*3670*/  IADD3 R136, P6, R136, UR49, RZ ;  /* 0x0000003188887c10 */ /* 0x000fe4000ffde0ff */
[----:B------:R-:W-:Y:S02]  /*3680*/  IADD3 R134, P5, R134, UR49, RZ ;  /* 0x0000003186867c10 */ /* 0x000fe4000ffbe0ff */
[----:B------:R-:W-:Y:S02]  /*3690*/  IADD3 R130, P3, R130, UR49, RZ ;  /* 0x0000003182827c10 */ /* 0x000fe4000ff7e0ff */
[----:B------:R-:W-:Y:S02]  /*36a0*/  IADD3 R126, P2, R126, UR49, RZ ;  /* 0x000000317e7e7c10 */ /* 0x000fe4000ff5e0ff */
[----:B------:R-:W-:Y:S02]  /*36b0*/  IADD3.X R120, R120, UR51, RZ, P0, !PT ;  /* 0x0000003378787c10 */ /* 0x000fe400087fe4ff */
[----:B------:R-:W-:-:S02]  /*36c0*/  IADD3.X R116, R116, UR51, RZ, P4, !PT ;  /* 0x0000003374747c10 */ /* 0x000fc4000a7fe4ff */
[----:B------:R-:W-:Y:S02]  /*36d0*/  IADD3.X R112, R112, UR51, RZ, P6, !PT ;  /* 0x0000003370707c10 */ /* 0x000fe4000b7fe4ff */
[----:B------:R-:W-:Y:S02]  /*36e0*/  IADD3.X R108, R108, UR51, RZ, P5, !PT ;  /* 0x000000336c6c7c10 */ /* 0x000fe4000affe4ff */
        /* <DEDUP_REMOVED lines=13> */
[----:B------:R-:W-:Y:S01]  /*37c0*/  IADD3.X R12, R12, UR51, RZ, P2, !PT ;  /* 0x000000330c0c7c10 */ /* 0x000fe200097fe4ff */
[----:B------:R-:W-:Y:S01]  /*37d0*/  VIADD R8, R8, 0xffffffe0 ;  /* 0xffffffe008087836 */ /* 0x000fe20000000000 */
[----:B------:R-:W-:Y:S02]  /*37e0*/  WARPGROUP.DEPBAR.LE gsb0, 0x0 ;  /* 0x00008000000079c5 */ /* 0x000fe40000010000 */
[----:B-1----:R-:W-:Y:S05]  /*37f0*/  @P1 BRA `(.L_x_1) ;  /* 0xffffffe800141947 */ /* 0x002fea000383ffff */
.L_x_0:
[----:B------:R-:W-:Y:S01]  /*3800*/  BAR.SYNC.DEFER_BLOCKING 0x0 ;  /* 0x0000000000007b1d */ /* 0x000fe20000010000 */
[C---:B------:R-:W-:Y:S01]  /*3810*/  IMAD.SHL.U32 R2, R0.reuse, 0x10, RZ ;  /* 0x0000001000027824 */ /* 0x040fe200078e00ff */
[----:B------:R-:W-:Y:S01]  /*3820*/  F2FP.SATFINITE.E5M2.F32.PACK_AB_MERGE_C R58, R59, R58, RZ ;  /* 0x0000003a3b3a723e */ /* 0x000fe200048060ff */
[C---:B------:R-:W-:Y:S01]  /*3830*/  IMAD.SHL.U32 R3, R0.reuse, 0x40, RZ ;  /* 0x0000004000037824 */ /* 0x040fe200078e00ff */
[----:B------:R-:W-:Y:S01]  /*3840*/  F2FP.SATFINITE.E5M2.F32.PACK_AB_MERGE_C R63, R63, R62, RZ ;  /* 0x0000003e3f3f723e */ /* 0x000fe200048060ff */
[----:B------:R-:W-:Y:S01]  /*3850*/  IMAD.SHL.U32 R0, R0, 0x8, RZ ;  /* 0x0000000800007824 */ /* 0x000fe200078e00ff */
[----:B------:R-:W-:Y:S01]  /*3860*/  LOP3.LUT R2, R2, 0xf0, RZ, 0xc0, !PT ;  /* 0x000000f002027812 */ /* 0x000fe200078ec0ff */
[----:B------:R-:W-:Y:S01]  /*3870*/  VIADD R5, R15, 0x1 ;  /* 0x000000010f057836 */ /* 0x000fe20000000000 */
[----:B------:R-:W-:Y:S01]  /*3880*/  LOP3.LUT R3, R3, 0x400, RZ, 0xc0, !PT ;  /* 0x0000040003037812 */ /* 0x000fe200078ec0ff */
[----:B------:R-:W-:Y:S01]  /*3890*/  ULDC UR4, c[0x0][0x244] ;  /* 0x0000910000047ab9 */ /* 0x000fe20000000800 */
[----:B------:R-:W-:Y:S01]  /*38a0*/  LOP3.LUT R0, R0, 0x300, RZ, 0xc0, !PT ;  /* 0x0000030000007812 */ /* 0x000fe200078ec0ff */
[----:B------:R-:W-:Y:S01]  /*38b0*/  VIADD R4, R15, 0x2 ;  /* 0x000000020f047836 */ /* 0x000fe20000000000 */
[----:B------:R-:W-:Y:S01]  /*38c0*/  IADD3 R3, R3, UR6, R2 ;  /* 0x0000000603037c10 */ /* 0x000fe2000fffe002 */
[----:B------:R-:W-:Y:S01]  /*38d0*/  VIADD R2, R15, 0x3 ;  /* 0x000000030f027836 */ /* 0x000fe20000000000 */
[----:B------:R-:W-:Y:S01]  /*38e0*/  F2FP.SATFINITE.E5M2.F32.PACK_AB_MERGE_C R56, R57, R56, RZ ;  /* 0x000000383938723e */ /* 0x000fe200048060ff */
[----:B------:R-:W-:Y:S01]  /*38f0*/  VIADD R14, R15, 0x5 ;  /* 0x000000050f0e7836 */ /* 0x000fe20000000000 */
[----:B------:R-:W-:Y:S01]  /*3900*/  F2FP.SATFINITE.E5M2.F32.PACK_AB_MERGE_C R61, R61, R60, RZ ;  /* 0x0000003c3d3d723e */ /* 0x000fe200048060ff */
[----:B------:R-:W-:Y:S01]  /*3910*/  IMAD.IADD R22, R0, 0x1, R3 ;  /* 0x0000000100167824 */ /* 0x000fe200078e0203 */
[----:B------:R-:W-:Y:S01]  /*3920*/  F2FP.SATFINITE.E5M2.F32.PACK_AB_MERGE_C R24, R25, R24, RZ ;  /* 0x000000181918723e */ /* 0x000fe200048060ff */
[----:B------:R-:W-:Y:S01]  /*3930*/  VIADD R0, R15, 0x4 ;  /* 0x000000040f007836 */ /* 0x000fe20000000000 */
[----:B------:R-:W-:-:S02]  /*3940*/  F2FP.SATFINITE.E5M2.F32.PACK_AB_MERGE_C R26, R27, R26, RZ ;  /* 0x0000001a1b1a723e */ /* 0x000fc400048060ff */
[----:B------:R-:W-:Y:S02]  /*3950*/  F2FP.SATFINITE.E5M2.F32.PACK_AB_MERGE_C R29, R29, R28, RZ ;  /* 0x0000001c1d1d723e */ /* 0x000fe400048060ff */
[----:B------:R-:W-:Y:S02]  /*3960*/  F2FP.SATFINITE.E5M2.F32.PACK_AB_MERGE_C R31, R31, R30, RZ ;  /* 0x0000001e1f1f723e */ /* 0x000fe400048060ff */
[----:B------:R-:W-:Y:S02]  /*3970*/  PRMT R57, R58, 0x5410, R63 ;  /* 0x000054103a397816 */ /* 0x000fe4000000003f */
[----:B------:R-:W-:Y:S02]  /*3980*/  PRMT R56, R56, 0x5410, R61 ;  /* 0x0000541038387816 */ /* 0x000fe4000000003d */
[----:B------:R-:W-:Y:S02]  /*3990*/  PRMT R58, R24, 0x5410, R29 ;  /* 0x00005410183a7816 */ /* 0x000fe4000000001d */
[----:B------:R-:W-:-:S02]  /*39a0*/  PRMT R59, R26, 0x5410, R31 ;  /* 0x000054101a3b7816 */ /* 0x000fc4000000001f */
[----:B------:R-:W-:Y:S01]  /*39b0*/  LEA R3, R17, UR6, 0x4 ;  /* 0x0000000611037c11 */ /* 0x000fe2000f8e20ff */
[----:B------:R-:W-:Y:S01]  /*39c0*/  ULDC.64 UR6, c[0x0][0x228] ;  /* 0x00008a0000067ab9 */ /* 0x000fe20000000a00 */
[----:B------:R-:W-:Y:S01]  /*39d0*/  F2FP.SATFINITE.E5M2.F32.PACK_AB_MERGE_C R66, R67, R66, RZ ;  /* 0x000000424342723e */ /* 0x000fe200048060ff */
[----:B------:R-:W-:Y:S01]  /*39e0*/  STSM.16.M88.4 [R22], R56 ;  /* 0x0000003816007844 */ /* 0x000fe20000000200 */
[----:B------:R-:W-:Y:S02]  /*39f0*/  F2FP.SATFINITE.E5M2.F32.PACK_AB_MERGE_C R71, R71, R70, RZ ;  /* 0x000000464747723e */ /* 0x000fe400048060ff */
[----:B------:R-:W-:Y:S01]  /*3a00*/  F2FP.SATFINITE.E5M2.F32.PACK_AB_MERGE_C R64, R65, R64, RZ ;  /* 0x000000404140723e */ /* 0x000fe200048060ff */
[----:B------:R-:W-:Y:S01]  /*3a10*/  BAR.SYNC.DEFER_BLOCKING 0x0 ;  /* 0x0000000000007b1d */ /* 0x000fe20000010000 */
[----:B------:R-:W-:Y:S02]  /*3a20*/  F2FP.SATFINITE.E5M2.F32.PACK_AB_MERGE_C R69, R69, R68, RZ ;  /* 0x000000444545723e */ /* 0x000fe400048060ff */
[----:B------:R-:W-:-:S02]  /*3a30*/  F2FP.SATFINITE.E5M2.F32.PACK_AB_MERGE_C R32, R33, R32, RZ ;  /* 0x000000202120723e */ /* 0x000fc400048060ff */
[----:B------:R-:W-:Y:S02]  /*3a40*/  F2FP.SATFINITE.E5M2.F32.PACK_AB_MERGE_C R34, R35, R34, RZ ;  /* 0x000000222322723e */ /* 0x000fe400048060ff */
[----:B------:R-:W-:Y:S02]  /*3a50*/  F2FP.SATFINITE.E5M2.F32.PACK_AB_MERGE_C R37, R37, R36, RZ ;  /* 0x000000242525723e */ /* 0x000fe400048060ff */
[----:B------:R-:W-:Y:S02]  /*3a60*/  F2FP.SATFINITE.E5M2.F32.PACK_AB_MERGE_C R39, R39, R38, RZ ;  /* 0x000000262727723e */ /* 0x000fe400048060ff */
[----:B------:R-:W-:Y:S02]  /*3a70*/  PRMT R65, R66, 0x5410, R71 ;  /* 0x0000541042417816 */ /* 0x000fe40000000047 */
[----:B------:R-:W-:Y:S02]  /*3a80*/  PRMT R64, R64, 0x5410, R69 ;  /* 0x0000541040407816 */ /* 0x000fe40000000045 */
[----:B------:R-:W-:-:S02]  /*3a90*/  PRMT R66, R32, 0x5410, R37 ;  /* 0x0000541020427816 */ /* 0x000fc40000000025 */
[----:B------:R-:W-:Y:S02]  /*3aa0*/  PRMT R67, R34, 0x5410, R39 ;  /* 0x0000541022437816 */ /* 0x000fe40000000027 */
[----:B------:R-:W-:Y:S02]  /*3ab0*/  F2FP.SATFINITE.E5M2.F32.PACK_AB_MERGE_C R74, R75, R74, RZ ;  /* 0x0000004a4b4a723e */ /* 0x000fe400048060ff */
[----:B------:R-:W-:Y:S02]  /*3ac0*/  F2FP.SATFINITE.E5M2.F32.PACK_AB_MERGE_C R79, R79, R78, RZ ;  /* 0x0000004e4f4f723e */ /* 0x000fe400048060ff */
[----:B------:R-:W-:Y:S01]  /*3ad0*/  F2FP.SATFINITE.E5M2.F32.PACK_AB_MERGE_C R72, R73, R72, RZ ;  /* 0x000000484948723e */ /* 0x000fe200048060ff */
[----:B------:R-:W0:Y:S01]  /*3ae0*/  LDS.128 R16, [R3] ;  /* 0x0000000003107984 */ /* 0x000e220000000c00 */
[----:B------:R-:W-:Y:S02]  /*3af0*/  F2FP.SATFINITE.E5M2.F32.PACK_AB_MERGE_C R77, R77, R76, RZ ;  /* 0x0000004c4d4d723e */ /* 0x000fe400048060ff */
[----:B------:R-:W-:Y:S01]  /*3b00*/  F2FP.SATFINITE.E5M2.F32.PACK_AB_MERGE_C R40, R41, R40, RZ ;  /* 0x000000282928723e */ /* 0x000fe200048060ff */
[----:B------:R-:W-:Y:S01]  /*3b10*/  BAR.SYNC.DEFER_BLOCKING 0x0 ;  /* 0x0000000000007b1d */ /* 0x000fe20000010000 */
[----:B------:R-:W-:-:S02]  /*3b20*/  F2FP.SATFINITE.E5M2.F32.PACK_AB_MERGE_C R42, R43, R42, RZ ;  /* 0x0000002a2b2a723e */ /* 0x000fc400048060ff */
[----:B------:R-:W-:Y:S02]  /*3b30*/  F2FP.SATFINITE.E5M2.F32.PACK_AB_MERGE_C R45, R45, R44, RZ ;  /* 0x0000002c2d2d723e */ /* 0x000fe400048060ff */
[----:B------:R-:W-:Y:S02]  /*3b40*/  F2FP.SATFINITE.E5M2.F32.PACK_AB_MERGE_C R47, R47, R46, RZ ;  /* 0x0000002e2f2f723e */ /* 0x000fe400048060ff */
[----:B------:R-:W-:Y:S02]  /*3b50*/  PRMT R73, R74, 0x5410, R79 ;  /* 0x000054104a497816 */ /* 0x000fe4000000004f */
[----:B------:R-:W-:Y:S02]  /*3b60*/  PRMT R72, R72, 0x5410, R77 ;  /* 0x0000541048487816 */ /* 0x000fe4000000004d */
[----:B------:R-:W-:Y:S02]  /*3b70*/  PRMT R74, R40, 0x5410, R45 ;  /* 0x00005410284a7816 */ /* 0x000fe4000000002d */
[----:B------:R-:W-:-:S02]  /*3b80*/  PRMT R75, R42, 0x5410, R47 ;  /* 0x000054102a4b7816 */ /* 0x000fc4000000002f */
[----:B------:R-:W-:Y:S01]  /*3b90*/  ISETP.GE.AND P0, PT, R13, UR6, PT ;  /* 0x000000060d007c0c */ /* 0x000fe2000bf06270 */
[----:B------:R-:W-:Y:S01]  /*3ba0*/  ULDC UR6, c[0x0][0x248] ;  /* 0x0000920000067ab9 */ /* 0x000fe20000000800 */
[----:B------:R-:W-:Y:S02]  /*3bb0*/  F2FP.SATFINITE.E5M2.F32.PACK_AB_MERGE_C R82, R83, R82, RZ ;  /* 0x000000525352723e */ /* 0x000fe400048060ff */
[----:B------:R-:W-:Y:S01]  /*3bc0*/  ISETP.LT.AND P4, PT, R0, UR7, !P0 ;  /* 0x0000000700007c0c */ /* 0x000fe2000c781270 */
[----:B------:R-:W-:Y:S01]  /*3bd0*/  IMAD R0, R13, UR4, RZ ;  /* 0x000000040d007c24 */ /* 0x000fe2000f8e02ff */
[----:B------:R-:W-:Y:S01]  /*3be0*/  ISETP.LT.AND P2, PT, R5, UR7, !P0 ;  /* 0x0000000705007c0c */ /* 0x000fe2000c741270 */
[----:B------:R-:W-:Y:S01]  /*3bf0*/  ULDC.64 UR4, c[0x0][0x220] ;  /* 0x0000880000047ab9 */ /* 0x000fe20000000a00 */
[----:B------:R-:W-:Y:S01]  /*3c00*/  ISETP.LT.AND P5, PT, R2, UR7, !P0 ;  /* 0x0000000702007c0c */ /* 0x000fe2000c7a1270 */
[----:B------:R-:W-:Y:S01]  /*3c10*/  STSM.16.M88.4 [R22], R64 ;  /* 0x0000004016007844 */ /* 0x000fe20000000200 */
[----:B------:R-:W-:Y:S01]  /*3c20*/  IMAD R5, R15, UR6, RZ ;  /* 0x000000060f057c24 */ /* 0x000fe2000f8e02ff */
[----:B------:R-:W-:Y:S01]  /*3c30*/  IADD3 R2, P3, R0, UR4, RZ ;  /* 0x0000000400027c10 */ /* 0x000fe2000ff7e0ff */
[----:B------:R-:W-:Y:S01]  /*3c40*/  BAR.SYNC.DEFER_BLOCKING 0x0 ;  /* 0x0000000000007b1d */ /* 0x000fe20000010000 */
[----:B------:R-:W-:Y:S01]  /*3c50*/  ISETP.LT.AND P1, PT, R4, UR7, !P0 ;  /* 0x0000000704007c0c */ /* 0x000fe2000c721270 */
[----:B------:R-:W-:Y:S01]  /*3c60*/  VIADD R23, R5, UR6 ;  /* 0x0000000605177c36 */ /* 0x000fe20008000000 */
[----:B------:R-:W-:-:S02]  /*3c70*/  LEA.HI.X.SX32 R0, R0, UR5, 0x1, P3 ;  /* 0x0000000500007c11 */ /* 0x000fc400098f0eff */
[----:B------:R-:W-:Y:S02]  /*3c80*/  IADD3 R12, P6, R5, R2, RZ ;  /* 0x00000002050c7210 */ /* 0x000fe40007fde0ff */
[----:B------:R-:W-:Y:S02]  /*3c90*/  F2FP.SATFINITE.E5M2.F32.PACK_AB_MERGE_C R87, R87, R86, RZ ;  /* 0x000000565757723e */ /* 0x000fe400048060ff */
[----:B------:R-:W-:Y:S02]  /*3ca0*/  LEA.HI.X.SX32 R13, R5, R0, 0x1, P6 ;  /* 0x00000000050d7211 */ /* 0x000fe400030f0eff */
[----:B------:R-:W-:Y:S02]  /*3cb0*/  F2FP.SATFINITE.E5M2.F32.PACK_AB_MERGE_C R80, R81, R80, RZ ;  /* 0x000000505150723e */ /* 0x000fe400048060ff */
[----:B------:R-:W-:Y:S02]  /*3cc0*/  F2FP.SATFINITE.E5M2.F32.PACK_AB_MERGE_C R85, R85, R84, RZ ;  /* 0x000000545555723e */ /* 0x000fe400048060ff */
[----:B------:R-:W-:-:S02]  /*3cd0*/  F2FP.SATFINITE.E5M2.F32.PACK_AB_MERGE_C R48, R49, R48, RZ ;  /* 0x000000303130723e */ /* 0x000fc400048060ff */
[----:B------:R-:W-:Y:S02]  /*3ce0*/  F2FP.SATFINITE.E5M2.F32.PACK_AB_MERGE_C R50, R51, R50, RZ ;  /* 0x000000323332723e */ /* 0x000fe400048060ff */
[----:B------:R-:W-:Y:S02]  /*3cf0*/  F2FP.SATFINITE.E5M2.F32.PACK_AB_MERGE_C R53, R53, R52, RZ ;  /* 0x000000343535723e */ /* 0x000fe400048060ff */
[----:B------:R-:W-:Y:S02]  /*3d00*/  F2FP.SATFINITE.E5M2.F32.PACK_AB_MERGE_C R55, R55, R54, RZ ;  /* 0x000000363737723e */ /* 0x000fe400048060ff */
[----:B------:R-:W-:Y:S01]  /*3d10*/  PRMT R81, R82, 0x5410, R87 ;  /* 0x0000541052517816 */ /* 0x000fe20000000057 */
[----:B------:R-:W1:Y:S01]  /*3d20*/  LDS.128 R8, [R3] ;  /* 0x0000000003087984 */ /* 0x000e620000000c00 */
[----:B------:R-:W-:Y:S02]  /*3d30*/  PRMT R80, R80, 0x5410, R85 ;  /* 0x0000541050507816 */ /* 0x000fe40000000055 */
[----:B------:R-:W-:Y:S01]  /*3d40*/  PRMT R82, R48, 0x5410, R53 ;  /* 0x0000541030527816 */ /* 0x000fe20000000035 */
[----:B------:R-:W-:Y:S01]  /*3d50*/  BAR.SYNC.DEFER_BLOCKING 0x0 ;  /* 0x0000000000007b1d */ /* 0x000fe20000010000 */
[----:B------:R-:W-:-:S02]  /*3d60*/  PRMT R83, R50, 0x5410, R55 ;  /* 0x0000541032537816 */ /* 0x000fc40000000037 */
[----:B------:R-:W-:Y:S02]  /*3d70*/  IADD3 R20, P6, R23, R2, RZ ;  /* 0x0000000217147210 */ /* 0x000fe40007fde0ff */
[----:B------:R-:W-:Y:S02]  /*3d80*/  ISETP.LT.AND P3, PT, R15, UR7, !P0 ;  /* 0x000000070f007c0c */ /* 0x000fe4000c761270 */
[C---:B------:R-:W-:Y:S01]  /*3d90*/  LEA.HI.X.SX32 R21, R23.reuse, R0, 0x1, P6 ;  /* 0x0000000017157211 */ /* 0x040fe200030f0eff */
[----:B------:R-:W-:Y:S01]  /*3da0*/  VIADD R23, R23, UR6 ;  /* 0x0000000617177c36 */ /* 0x000fe20008000000 */
[C---:B0-----:R-:W-:Y:S02]  /*3db0*/  PRMT R27, R16.reuse, 0x7770, RZ ;  /* 0x00007770101b7816 */ /* 0x041fe400000000ff */
[----:B------:R-:W-:Y:S01]  /*3dc0*/  PRMT R29, R16, 0x7771, RZ ;  /* 0x00007771101d7816 */ /* 0x000fe200000000ff */
[----:B------:R-:W-:Y:S01]  /*3dd0*/  VIADD R25, R23, UR6 ;  /* 0x0000000617197c36 */ /* 0x000fe20008000000 */
[----:B------:R-:W-:-:S02]  /*3de0*/  PRMT R33, R17, 0x7770, RZ ;  /* 0x0000777011217816 */ /* 0x000fc400000000ff */
[----:B------:R-:W-:Y:S02]  /*3df0*/  PRMT R31, R17, 0x7771, RZ ;  /* 0x00007771111f7816 */ /* 0x000fe400000000ff */
[----:B------:R-:W-:Y:S01]  /*3e00*/  PRMT R35, R18, 0x7771, RZ ;  /* 0x0000777112237816 */ /* 0x000fe200000000ff */
[----:B------:R-:W-:Y:S01]  /*3e10*/  STSM.16.M88.4 [R22], R72 ;  /* 0x0000004816007844 */ /* 0x000fe20000000200 */
[----:B------:R-:W-:Y:S06]  /*3e20*/  BAR.SYNC.DEFER_BLOCKING 0x0 ;  /* 0x0000000000007b1d */ /* 0x000fec0000010000 */
[----:B------:R-:W0:Y:S02]  /*3e30*/  LDS.128 R4, [R3] ;  /* 0x0000000003047984 */ /* 0x000e240000000c00 */
[----:B------:R-:W-:Y:S06]  /*3e40*/  BAR.SYNC.DEFER_BLOCKING 0x0 ;  /* 0x0000000000007b1d */ /* 0x000fec0000010000 */
[----:B------:R2:W-:Y:S02]  /*3e50*/  STSM.16.M88.4 [R22], R80 ;  /* 0x0000005016007844 */ /* 0x0005e40000000200 */
[----:B------:R-:W-:Y:S01]  /*3e60*/  BAR.SYNC.DEFER_BLOCKING 0x0 ;  /* 0x0000000000007b1d */ /* 0x000fe20000010000 */
[----:B--2---:R-:W-:-:S04]  /*3e70*/  IADD3 R22, P6, R23, R2, RZ ;  /* 0x0000000217167210 */ /* 0x004fc80007fde0ff */
[----:B------:R-:W-:Y:S01]  /*3e80*/  LEA.HI.X.SX32 R23, R23, R0, 0x1, P6 ;  /* 0x0000000017177211 */ /* 0x000fe200030f0eff */
[----:B------:R2:W-:Y:S01]  /*3e90*/  @P3 STG.E.U8 desc[UR12][R12.64], R27 ;  /* 0x0000001b0c003986 */ /* 0x0005e2000c10110c */
[----:B------:R-:W-:Y:S01]  /*3ea0*/  ISETP.LT.AND P3, PT, R14, UR7, !P0 ;  /* 0x000000070e007c0c */ /* 0x000fe2000c761270 */
[C---:B------:R-:W-:Y:S02]  /*3eb0*/  VIADD R14, R15.reuse, 0x6 ;  /* 0x000000060f0e7836 */ /* 0x040fe40000000000 */
[----:B------:R3:W-:Y:S03]  /*3ec0*/  @P2 STG.E.U8 desc[UR12][R20.64], R29 ;  /* 0x0000001d14002986 */ /* 0x0007e6000c10110c */
[----:B------:R-:W-:Y:S01]  /*3ed0*/  ISETP.LT.AND P2, PT, R14, UR7, !P0 ;  /* 0x000000070e007c0c */ /* 0x000fe2000c741270 */
[----:B------:R4:W-:Y:S01]  /*3ee0*/  @P1 STG.E.U8 desc[UR12][R22.64], R33 ;  /* 0x0000002116001986 */ /* 0x0009e2000c10110c */
[----:B------:R-:W-:Y:S01]  /*3ef0*/  VIADD R14, R15, 0x7 ;  /* 0x000000070f0e7836 */ /* 0x000fe20000000000 */
[C---:B--2---:R-:W-:Y:S01]  /*3f00*/  IADD3 R12, P6, R25.reuse, R2, RZ ;  /* 0x00000002190c7210 */ /* 0x044fe20007fde0ff */
[----:B------:R-:W-:-:S03]  /*3f10*/  VIADD R27, R25, UR6 ;  /* 0x00000006191b7c36 */ /* 0x000fc60008000000 */
[----:B------:R-:W-:Y:S01]  /*3f20*/  ISETP.LT.AND P1, PT, R14, UR7, !P0 ;  /* 0x000000070e007c0c */ /* 0x000fe2000c721270 */
[----:B------:R-:W-:Y:S01]  /*3f30*/  VIADD R14, R15, 0x8 ;  /* 0x000000080f0e7836 */ /* 0x000fe20000000000 */
[----:B------:R-:W-:Y:S01]  /*3f40*/  LEA.HI.X.SX32 R13, R25, R0, 0x1, P6 ;  /* 0x00000000190d7211 */ /* 0x000fe200030f0eff */
[C---:B---3--:R-:W-:Y:S01]  /*3f50*/  VIADD R29, R27.reuse, UR6 ;  /* 0x000000061b1d7c36 */ /* 0x048fe20008000000 */
[----:B------:R-:W-:Y:S02]  /*3f60*/  IADD3 R20, P6, R27, R2, RZ ;  /* 0x000000021b147210 */ /* 0x000fe40007fde0ff */
[----:B----4-:R-:W-:Y:S01]  /*3f70*/  PRMT R33, R19, 0x7771, RZ ;  /* 0x0000777113217816 */ /* 0x010fe200000000ff */
[----:B------:R2:W-:Y:S01]  /*3f80*/  @P5 STG.E.U8 desc[UR12][R12.64], R31 ;  /* 0x0000001f0c005986 */ /* 0x0005e2000c10110c */
[----:B------:R-:W-:Y:S02]  /*3f90*/  LEA.HI.X.SX32 R21, R27, R0, 0x1, P6 ;  /* 0x000000001b157211 */ /* 0x000fe400030f0eff */
[----:B------:R-:W-:-:S02]  /*3fa0*/  IADD3 R24, P6, R29, R2, RZ ;  /* 0x000000021d187210 */ /* 0x000fc40007fde0ff */
[----:B------:R-:W-:Y:S02]  /*3fb0*/  PRMT R27, R18, 0x7770, RZ ;  /* 0x00007770121b7816 */ /* 0x000fe400000000ff */
[C---:B------:R-:W-:Y:S01]  /*3fc0*/  LEA.HI.X.SX32 R25, R29.reuse, R0, 0x1, P6 ;  /* 0x000000001d197211 */ /* 0x040fe200030f0eff */
[----:B------:R-:W-:Y:S01]  /*3fd0*/  VIADD R29, R29, UR6 ;  /* 0x000000061d1d7c36 */ /* 0x000fe20008000000 */
[----:B------:R-:W-:Y:S01]  /*3fe0*/  ISETP.LT.AND P5, PT, R14, UR7, !P0 ;  /* 0x000000070e007c0c */ /* 0x000fe2000c7a1270 */
[----:B------:R3:W-:Y:S01]  /*3ff0*/  @P4 STG.E.U8 desc[UR12][R20.64], R27 ;  /* 0x0000001b14004986 */ /* 0x0007e2000c10110c */
[----:B------:R-:W-:Y:S01]  /*4000*/  VIADD R14, R15, 0x9 ;  /* 0x000000090f0e7836 */ /* 0x000fe20000000000 */
[----:B--2---:R-:W-:Y:S01]  /*4010*/  PRMT R31, R19, 0x7770, RZ ;  /* 0x00007770131f7816 */ /* 0x004fe200000000ff */
[----:B------:R-:W-:Y:S01]  /*4020*/  VIADD R13, R15, 0xa ;  /* 0x0000000a0f0d7836 */ /* 0x000fe20000000000 */
[C---:B------:R-:W-:Y:S01]  /*4030*/  IADD3 R12, P6, R29.reuse, R2, RZ ;  /* 0x000000021d0c7210 */ /* 0x040fe20007fde0ff */
[----:B------:R-:W-:Y:S01]  /*4040*/  VIADD R23, R29, UR6 ;  /* 0x000000061d177c36 */ /* 0x000fe20008000000 */
[----:B------:R2:W-:Y:S01]  /*4050*/  @P3 STG.E.U8 desc[UR12][R24.64], R35 ;  /* 0x0000002318003986 */ /* 0x0005e2000c10110c */
[----:B------:R-:W-:Y:S01]  /*4060*/  ISETP.LT.AND P4, PT, R14, UR7, !P0 ;  /* 0x000000070e007c0c */ /* 0x000fe2000c781270 */
[----:B------:R-:W-:Y:S01]  /*4070*/  VIADD R14, R15, 0xb ;  /* 0x0000000b0f0e7836 */ /* 0x000fe20000000000 */
[----:B------:R-:W-:-:S02]  /*4080*/  ISETP.LT.AND P3, PT, R13, UR7, !P0 ;  /* 0x000000070d007c0c */ /* 0x000fc4000c761270 */
[----:B------:R-:W-:Y:S01]  /*4090*/  LEA.HI.X.SX32 R13, R29, R0, 0x1, P6 ;  /* 0x000000001d0d7211 */ /* 0x000fe200030f0eff */
[C---:B---3--:R-:W-:Y:S01]  /*40a0*/  VIADD R27, R23.reuse, UR6 ;  /* 0x00000006171b7c36 */ /* 0x048fe20008000000 */
[----:B------:R-:W-:-:S03]  /*40b0*/  IADD3 R20, P6, R23, R2, RZ ;  /* 0x0000000217147210 */ /* 0x000fc60007fde0ff */
[----:B------:R-:W-:Y:S01]  /*40c0*/  VIADD R29, R27, UR6 ;  /* 0x000000061b1d7c36 */ /* 0x000fe20008000000 */
[----:B------:R-:W-:Y:S01]  /*40d0*/  LEA.HI.X.SX32 R21, R23, R0, 0x1, P6 ;  /* 0x0000000017157211 */ /* 0x000fe200030f0eff */
[----:B------:R3:W-:Y:S01]  /*40e0*/  @P2 STG.E.U8 desc[UR12][R12.64], R31 ;  /* 0x0000001f0c002986 */ /* 0x0007e2000c10110c */
[C---:B------:R-:W-:Y:S02]  /*40f0*/  IADD3 R22, P6, R27.reuse, R2, RZ ;  /* 0x000000021b167210 */ /* 0x040fe40007fde0ff */
[----:B------:R-:W-:Y:S01]  /*4100*/  ISETP.LT.AND P2, PT, R14, UR7, !P0 ;  /* 0x000000070e007c0c */ /* 0x000fe2000c741270 */
[----:B------:R4:W-:Y:S01]  /*4110*/  @P1 STG.E.U8 desc[UR12][R20.64], R33 ;  /* 0x0000002114001986 */ /* 0x0009e2000c10110c */
[----:B------:R-:W-:Y:S01]  /*4120*/  LEA.HI.X.SX32 R23, R27, R0, 0x1, P6 ;  /* 0x000000001b177211 */ /* 0x000fe200030f0eff */
[----:B------:R-:W-:Y:S01]  /*4130*/  VIADD R14, R15, 0xc ;  /* 0x0000000c0f0e7836 */ /* 0x000fe20000000000 */
[----:B--2---:R-:W-:Y:S02]  /*4140*/  IADD3 R24, P6, R29, R2, RZ ;  /* 0x000000021d187210 */ /* 0x004fe40007fde0ff */
[----:B------:R-:W-:-:S02]  /*4150*/  PRMT R27, R16, 0x7772, RZ ;  /* 0x00007772101b7816 */ /* 0x000fc400000000ff */
[C---:B------:R-:W-:Y:S01]  /*4160*/  LEA.HI.X.SX32 R25, R29.reuse, R0, 0x1, P6 ;  /* 0x000000001d197211 */ /* 0x040fe200030f0eff */
[----:B------:R-:W-:Y:S01]  /*4170*/  VIADD R29, R29, UR6 ;  /* 0x000000061d1d7c36 */ /* 0x000fe20008000000 */
[----:B---3--:R-:W-:Y:S01]  /*4180*/  PRMT R31, R16, 0x7773, RZ ;  /* 0x00007773101f7816 */ /* 0x008fe200000000ff */
[----:B------:R-:W-:Y:S01]  /*4190*/  VIADD R13, R15, 0xe ;  /* 0x0000000e0f0d7836 */ /* 0x000fe20000000000 */
[----:B------:R2:W-:Y:S01]  /*41a0*/  @P5 STG.E.U8 desc[UR12][R22.64], R27 ;  /* 0x0000001b16005986 */ /* 0x0005e2000c10110c */
[C---:B----4-:R-:W-:Y:S01]  /*41b0*/  VIADD R21, R29.reuse, UR6 ;  /* 0x000000061d157c36 */ /* 0x050fe20008000000 */
[----:B------:R-:W-:Y:S02]  /*41c0*/  IADD3 R12, P6, R29, R2, RZ ;  /* 0x000000021d0c7210 */ /* 0x000fe40007fde0ff */
[----:B------:R3:W-:Y:S01]  /*41d0*/  @P4 STG.E.U8 desc[UR12][R24.64], R31 ;  /* 0x0000001f18004986 */ /* 0x0007e2000c10110c */
[----:B------:R-:W-:Y:S02]  /*41e0*/  ISETP.LT.AND P4, PT, R13, UR7, !P0 ;  /* 0x000000070d007c0c */ /* 0x000fe4000c781270 */
[----:B------:R-:W-:-:S02]  /*41f0*/  LEA.HI.X.SX32 R13, R29, R0, 0x1, P6 ;  /* 0x000000001d0d7211 */ /* 0x000fc400030f0eff */
[C---:B------:R-:W-:Y:S02]  /*4200*/  IADD3 R16, P6, R21.reuse, R2, RZ ;  /* 0x0000000215107210 */ /* 0x040fe40007fde0ff */
[----:B------:R-:W-:Y:S01]  /*4210*/  ISETP.LT.AND P1, PT, R14, UR7, !P0 ;  /* 0x000000070e007c0c */ /* 0x000fe2000c721270 */
[----:B--2---:R-:W-:Y:S01]  /*4220*/  VIADD R23, R21, UR6 ;  /* 0x0000000615177c36 */ /* 0x004fe20008000000 */
[----:B------:R-:W-:Y:S01]  /*4230*/  PRMT R29, R17, 0x7772, RZ ;  /* 0x00007772111d7816 */ /* 0x000fe200000000ff */
[----:B------:R-:W-:Y:S01]  /*4240*/  VIADD R14, R15, 0xd ;  /* 0x0000000d0f0e7836 */ /* 0x000fe20000000000 */
[----:B------:R-:W-:Y:S01]  /*4250*/  PRMT R27, R17, 0x7773, RZ ;  /* 0x00007773111b7816 */ /* 0x000fe200000000ff */
[----:B---3--:R-:W-:Y:S01]  /*4260*/  VIADD R25, R23, UR6 ;  /* 0x0000000617197c36 */ /* 0x008fe20008000000 */
[----:B------:R-:W-:Y:S01]  /*4270*/  LEA.HI.X.SX32 R17, R21, R0, 0x1, P6 ;  /* 0x0000000015117211 */ /* 0x000fe200030f0eff */
[----:B------:R2:W-:Y:S01]  /*4280*/  @P3 STG.E.U8 desc[UR12][R12.64], R29 ;  /* 0x0000001d0c003986 */ /* 0x0005e2000c10110c */
[----:B------:R-:W-:-:S02]  /*4290*/  IADD3 R20, P6, R23, R2, RZ ;  /* 0x0000000217147210 */ /* 0x000fc40007fde0ff */
[----:B------:R-:W-:Y:S01]  /*42a0*/  ISETP.LT.AND P5, PT, R14, UR7, !P0 ;  /* 0x000000070e007c0c */ /* 0x000fe2000c7a1270 */
[----:B------:R-:W-:Y:S01]  /*42b0*/  VIADD R14, R15, 0xf ;  /* 0x0000000f0f0e7836 */ /* 0x000fe20000000000 */
[----:B------:R-:W-:Y:S01]  /*42c0*/  LEA.HI.X.SX32 R21, R23, R0, 0x1, P6 ;  /* 0x0000000017157211 */ /* 0x000fe200030f0eff */
[----:B------:R3:W-:Y:S01]  /*42d0*/  @P2 STG.E.U8 desc[UR12][R16.64], R27 ;  /* 0x0000001b10002986 */ /* 0x0007e2000c10110c */
[C---:B------:R-:W-:Y:S02]  /*42e0*/  IADD3 R22, P6, R25.reuse, R2, RZ ;  /* 0x0000000219167210 */ /* 0x040fe40007fde0ff */
[C---:B------:R-:W-:Y:S02]  /*42f0*/  PRMT R31, R18.reuse, 0x7772, RZ ;  /* 0x00007772121f7816 */ /* 0x040fe400000000ff */
[C---:B------:R-:W-:Y:S01]  /*4300*/  LEA.HI.X.SX32 R23, R25.reuse, R0, 0x1, P6 ;  /* 0x0000000019177211 */ /* 0x040fe200030f0eff */
[----:B------:R-:W-:Y:S01]  /*4310*/  VIADD R25, R25, UR6 ;  /* 0x0000000619197c36 */ /* 0x000fe20008000000 */
[----:B--2---:R-:W-:Y:S01]  /*4320*/  PRMT R29, R18, 0x7773, RZ ;  /* 0x00007773121d7816 */ /* 0x004fe200000000ff */
[C---:B------:R-:W-:Y:S01]  /*4330*/  VIADD R13, R15.reuse, 0x12 ;  /* 0x000000120f0d7836 */ /* 0x040fe20000000000 */
[----:B------:R-:W-:Y:S01]  /*4340*/  @P1 STG.E.U8 desc[UR12][R20.64], R31 ;  /* 0x0000001f14001986 */ /* 0x000fe2000c10110c */
[----:B------:R-:W-:Y:S01]  /*4350*/  ISETP.LT.AND P3, PT, R14, UR7, !P0 ;  /* 0x000000070e007c0c */ /* 0x000fe2000c761270 */
[----:B------:R-:W-:Y:S01]  /*4360*/  VIADD R14, R15, 0x10 ;  /* 0x000000100f0e7836 */ /* 0x000fe20000000000 */
[C---:B------:R-:W-:Y:S01]  /*4370*/  IADD3 R12, P6, R25.reuse, R2, RZ ;  /* 0x00000002190c7210 */ /* 0x040fe20007fde0ff */
[----:B---3--:R-:W-:Y:S01]  /*4380*/  VIADD R17, R25, UR6 ;  /* 0x0000000619117c36 */ /* 0x008fe20008000000 */
[----:B------:R2:W-:Y:S01]  /*4390*/  @P5 STG.E.U8 desc[UR12][R22.64], R29 ;  /* 0x0000001d16005986 */ /* 0x0005e2000c10110c */
[----:B------:R-:W-:-:S02]  /*43a0*/  ISETP.LT.AND P5, PT, R13, UR7, !P0 ;  /* 0x000000070d007c0c */ /* 0x000fc4000c7a1270 */
[----:B------:R-:W-:Y:S02]  /*43b0*/  LEA.HI.X.SX32 R13, R25, R0, 0x1, P6 ;  /* 0x00000000190d7211 */ /* 0x000fe400030f0eff */
[C---:B------:R-:W-:Y:S02]  /*43c0*/  PRMT R27, R19.reuse, 0x7773, RZ ;  /* 0x00007773131b7816 */ /* 0x040fe400000000ff */
[----:B------:R-:W-:Y:S01]  /*43d0*/  PRMT R25, R19, 0x7772, RZ ;  /* 0x0000777213197816 */ /* 0x000fe200000000ff */
[C---:B------:R-:W-:Y:S01]  /*43e0*/  VIADD R19, R17.reuse, UR6 ;  /* 0x0000000611137c36 */ /* 0x040fe20008000000 */
[----:B------:R-:W-:Y:S02]  /*43f0*/  IADD3 R16, P6, R17, R2, RZ ;  /* 0x0000000211107210 */ /* 0x000fe40007fde0ff */
[----:B------:R-:W-:Y:S01]  /*4400*/  ISETP.LT.AND P2, PT, R14, UR7, !P0 ;  /* 0x000000070e007c0c */ /* 0x000fe2000c741270 */
[----:B------:R-:W-:Y:S01]  /*4410*/  VIADD R14, R15, 0x11 ;  /* 0x000000110f0e7836 */ /* 0x000fe20000000000 */
[----:B------:R-:W-:Y:S01]  /*4420*/  LEA.HI.X.SX32 R17, R17, R0, 0x1, P6 ;  /* 0x0000000011117211 */ /* 0x000fe200030f0eff */
[C---:B--2---:R-:W-:Y:S01]  /*4430*/  VIADD R23, R19.reuse, UR6 ;  /* 0x0000000613177c36 */ /* 0x044fe20008000000 */
[----:B------:R-:W-:Y:S01]  /*4440*/  IADD3 R18, P6, R19, R2, RZ ;  /* 0x0000000213127210 */ /* 0x000fe20007fde0ff */
[----:B------:R2:W-:Y:S01]  /*4450*/  @P4 STG.E.U8 desc[UR12][R12.64], R25 ;  /* 0x000000190c004986 */ /* 0x0005e2000c10110c */
[----:B------:R-:W-:Y:S01]  /*4460*/  ISETP.LT.AND P1, PT, R14, UR7, !P0 ;  /* 0x000000070e007c0c */ /* 0x000fe2000c721270 */
[----:B------:R-:W-:Y:S01]  /*4470*/  VIADD R14, R15, 0x13 ;  /* 0x000000130f0e7836 */ /* 0x000fe20000000000 */
[----:B------:R-:W-:Y:S01]  /*4480*/  LEA.HI.X.SX32 R19, R19, R0, 0x1, P6 ;  /* 0x0000000013137211 */ /* 0x000fe200030f0eff */
[----:B------:R3:W-:Y:S01]  /*4490*/  @P3 STG.E.U8 desc[UR12][R16.64], R27 ;  /* 0x0000001b10003986 */ /* 0x0007e2000c10110c */
[----:B------:R-:W-:-:S02]  /*44a0*/  IADD3 R20, P6, R23, R2, RZ ;  /* 0x0000000217147210 */ /* 0x000fc40007fde0ff */
[C---:B-1----:R-:W-:Y:S02]  /*44b0*/  PRMT R29, R8.reuse, 0x7770, RZ ;  /* 0x00007770081d7816 */ /* 0x042fe400000000ff */
[C---:B------:R-:W-:Y:S01]  /*44c0*/  LEA.HI.X.SX32 R21, R23.reuse, R0, 0x1, P6 ;  /* 0x0000000017157211 */ /* 0x040fe200030f0eff */
[----:B------:R-:W-:Y:S01]  /*44d0*/  VIADD R23, R23, UR6 ;  /* 0x0000000617177c36 */ /* 0x000fe20008000000 */
[----:B------:R-:W-:Y:S01]  /*44e0*/  PRMT R31, R8, 0x7771, RZ ;  /* 0x00007771081f7816 */ /* 0x000fe200000000ff */
[C---:B--2---:R-:W-:Y:S01]  /*44f0*/  VIADD R13, R15.reuse, 0x16 ;  /* 0x000000160f0d7836 */ /* 0x044fe20000000000 */
[----:B------:R1:W-:Y:S01]  /*4500*/  @P2 STG.E.U8 desc[UR12][R18.64], R29 ;  /* 0x0000001d12002986 */ /* 0x0003e2000c10110c */
[----:B------:R-:W-:Y:S01]  /*4510*/  ISETP.LT.AND P4, PT, R14, UR7, !P0 ;  /* 0x000000070e007c0c */ /* 0x000fe2000c781270 */
[----:B------:R-:W-:Y:S01]  /*4520*/  VIADD R14, R15, 0x14 ;  /* 0x000000140f0e7836 */ /* 0x000fe20000000000 */
[C---:B------:R-:W-:Y:S01]  /*4530*/  IADD3 R12, P6, R23.reuse, R2, RZ ;  /* 0x00000002170c7210 */ /* 0x040fe20007fde0ff */
[----:B---3--:R-:W-:Y:S01]  /*4540*/  VIADD R17, R23, UR6 ;  /* 0x0000000617117c36 */ /* 0x008fe20008000000 */
[----:B------:R2:W-:Y:S01]  /*4550*/  @P1 STG.E.U8 desc[UR12][R20.64], R31 ;  /* 0x0000001f14001986 */ /* 0x0005e2000c10110c */
[----:B------:R-:W-:-:S02]  /*4560*/  ISETP.LT.AND P1, PT, R13, UR7, !P0 ;  /* 0x000000070d007c0c */ /* 0x000fc4000c721270 */
[----:B------:R-:W-:Y:S02]  /*4570*/  LEA.HI.X.SX32 R13, R23, R0, 0x1, P6 ;  /* 0x00000000170d7211 */ /* 0x000fe400030f0eff */
[C---:B------:R-:W-:Y:S01]  /*4580*/  IADD3 R16, P6, R17.reuse, R2, RZ ;  /* 0x0000000211107210 */ /* 0x040fe20007fde0ff */
[----:B-1----:R-:W-:Y:S01]  /*4590*/  VIADD R19, R17, UR6 ;  /* 0x0000000611137c36 */ /* 0x002fe20008000000 */
[----:B------:R-:W-:Y:S01]  /*45a0*/  ISETP.LT.AND P3, PT, R14, UR7, !P0 ;  /* 0x000000070e007c0c */ /* 0x000fe2000c761270 */
[----:B------:R-:W-:Y:S01]  /*45b0*/  VIADD R14, R15, 0x15 ;  /* 0x000000150f0e7836 */ /* 0x000fe20000000000 */
[----:B------:R-:W-:Y:S01]  /*45c0*/  LEA.HI.X.SX32 R17, R17, R0, 0x1, P6 ;  /* 0x0000000011117211 */ /* 0x000fe200030f0eff */
[C---:B------:R-:W-:Y:S01]  /*45d0*/  VIADD R23, R19.reuse, UR6 ;  /* 0x0000000613177c36 */ /* 0x040fe20008000000 */
[----:B------:R-:W-:Y:S02]  /*45e0*/  IADD3 R18, P6, R19, R2, RZ ;  /* 0x0000000213127210 */ /* 0x000fe40007fde0ff */
[----:B------:R-:W-:Y:S01]  /*45f0*/  ISETP.LT.AND P2, PT, R14, UR7, !P0 ;  /* 0x000000070e007c0c */ /* 0x000fe2000c741270 */
[----:B------:R-:W-:Y:S01]  /*4600*/  VIADD R14, R15, 0x17 ;  /* 0x000000170f0e7836 */ /* 0x000fe20000000000 */
[----:B------:R-:W-:-:S02]  /*4610*/  LEA.HI.X.SX32 R19, R19, R0, 0x1, P6 ;  /* 0x0000000013137211 */ /* 0x000fc400030f0eff */
[----:B--2---:R-:W-:Y:S02]  /*4620*/  IADD3 R20, P6, R23, R2, RZ ;  /* 0x0000000217147210 */ /* 0x004fe40007fde0ff */
[C---:B------:R-:W-:Y:S02]  /*4630*/  PRMT R25, R9.reuse, 0x7770, RZ ;  /* 0x0000777009197816 */ /* 0x040fe400000000ff */
[----:B------:R-:W-:Y:S02]  /*4640*/  PRMT R29, R9, 0x7771, RZ ;  /* 0x00007771091d7816 */ /* 0x000fe400000000ff */
[C---:B------:R-:W-:Y:S01]  /*4650*/  LEA.HI.X.SX32 R21, R23.reuse, R0, 0x1, P6 ;  /* 0x0000000017157211 */ /* 0x040fe200030f0eff */
[----:B------:R-:W-:Y:S01]  /*4660*/  VIADD R23, R23, UR6 ;  /* 0x0000000617177c36 */ /* 0x000fe20008000000 */
[----:B------:R1:W-:Y:S01]  /*4670*/  @P5 STG.E.U8 desc[UR12][R12.64], R25 ;  /* 0x000000190c005986 */ /* 0x0003e2000c10110c */
[----:B------:R-:W-:Y:S02]  /*4680*/  PRMT R27, R10, 0x7770, RZ ;  /* 0x000077700a1b7816 */ /* 0x000fe400000000ff */
[----:B------:R-:W-:Y:S01]  /*4690*/  ISETP.LT.AND P5, PT, R14, UR7, !P0 ;  /* 0x000000070e007c0c */ /* 0x000fe2000c7a1270 */
[----:B------:R2:W-:Y:S01]  /*46a0*/  @P4 STG.E.U8 desc[UR12][R16.64], R29 ;  /* 0x0000001d10004986 */ /* 0x0005e2000c10110c */
[----:B------:R-:W-:-:S03]  /*46b0*/  VIADD R14, R15, 0x18 ;  /* 0x000000180f0e7836 */ /* 0x000fc60000000000 */
[----:B------:R3:W-:Y:S02]  /*46c0*/  @P3 STG.E.U8 desc[UR12][R18.64], R27 ;  /* 0x0000001b12003986 */ /* 0x0007e4000c10110c */
[----:B------:R-:W-:Y:S01]  /*46d0*/  ISETP.LT.AND P4, PT, R14, UR7, !P0 ;  /* 0x000000070e007c0c */ /* 0x000fe2000c781270 */
[C---:B------:R-:W-:Y:S01]  /*46e0*/  VIADD R14, R15.reuse, 0x19 ;  /* 0x000000190f0e7836 */ /* 0x040fe20000000000 */
[----:B-1----:R-:W-:Y:S01]  /*46f0*/  PRMT R25, R10, 0x7771, RZ ;  /* 0x000077710a197816 */ /* 0x002fe200000000ff */
[----:B------:R-:W-:Y:S01]  /*4700*/  VIADD R13, R15, 0x1a ;  /* 0x0000001a0f0d7836 */ /* 0x000fe20000000000 */
[C---:B------:R-:W-:Y:S01]  /*4710*/  IADD3 R12, P6, R23.reuse, R2, RZ ;  /* 0x00000002170c7210 */ /* 0x040fe20007fde0ff */
[----:B--2---:R-:W-:Y:S02]  /*4720*/  VIADD R17, R23, UR6 ;  /* 0x0000000617117c36 */ /* 0x004fe40008000000 */
[----:B------:R1:W-:Y:S01]  /*4730*/  @P2 STG.E.U8 desc[UR12][R20.64], R25 ;  /* 0x0000001914002986 */ /* 0x0003e2000c10110c */
[----:B------:R-:W-:-:S02]  /*4740*/  ISETP.LT.AND P2, PT, R13, UR7, !P0 ;  /* 0x000000070d007c0c */ /* 0x000fc4000c741270 */
[----:B------:R-:W-:Y:S01]  /*4750*/  LEA.HI.X.SX32 R13, R23, R0, 0x1, P6 ;  /* 0x00000000170d7211 */ /* 0x000fe200030f0eff */
[C---:B---3--:R-:W-:Y:S01]  /*4760*/  VIADD R19, R17.reuse, UR6 ;  /* 0x0000000611137c36 */ /* 0x048fe20008000000 */
[----:B------:R-:W-:Y:S02]  /*4770*/  IADD3 R16, P6, R17, R2, RZ ;  /* 0x0000000211107210 */ /* 0x000fe40007fde0ff */
[----:B------:R-:W-:Y:S01]  /*4780*/  ISETP.LT.AND P3, PT, R14, UR7, !P0 ;  /* 0x000000070e007c0c */ /* 0x000fe2000c761270 */
[----:B------:R-:W-:Y:S01]  /*4790*/  VIADD R23, R19, UR6 ;  /* 0x0000000613177c36 */ /* 0x000fe20008000000 */
[----:B------:R-:W-:Y:S01]  /*47a0*/  LEA.HI.X.SX32 R17, R17, R0, 0x1, P6 ;  /* 0x0000000011117211 */ /* 0x000fe200030f0eff */
[----:B------:R-:W-:Y:S01]  /*47b0*/  VIADD R14, R15, 0x1b ;  /* 0x0000001b0f0e7836 */ /* 0x000fe20000000000 */
[----:B------:R-:W-:Y:S02]  /*47c0*/  IADD3 R18, P6, R19, R2, RZ ;  /* 0x0000000213127210 */ /* 0x000fe40007fde0ff */
[----:B------:R-:W-:-:S02]  /*47d0*/  PRMT R27, R11, 0x7770, RZ ;  /* 0x000077700b1b7816 */ /* 0x000fc400000000ff */
[----:B------:R-:W-:Y:S02]  /*47e0*/  LEA.HI.X.SX32 R19, R19, R0, 0x1, P6 ;  /* 0x0000000013137211 */ /* 0x000fe400030f0eff */
[----:B-1----:R-:W-:Y:S01]  /*47f0*/  IADD3 R20, P6, R23, R2, RZ ;  /* 0x0000000217147210 */ /* 0x002fe20007fde0ff */
[----:B------:R1:W-:Y:S01]  /*4800*/  @P1 STG.E.U8 desc[UR12][R12.64], R27 ;  /* 0x0000001b0c001986 */ /* 0x0003e2000c10110c */
[----:B------:R-:W-:Y:S02]  /*4810*/  PRMT R29, R11, 0x7771, RZ ;  /* 0x000077710b1d7816 */ /* 0x000fe400000000ff */
[C---:B------:R-:W-:Y:S01]  /*4820*/  LEA.HI.X.SX32 R21, R23.reuse, R0, 0x1, P6 ;  /* 0x0000000017157211 */ /* 0x040fe200030f0eff */
[----:B------:R-:W-:Y:S01]  /*4830*/  VIADD R23, R23, UR6 ;  /* 0x0000000617177c36 */ /* 0x000fe20008000000 */
[----:B------:R-:W-:Y:S01]  /*4840*/  PRMT R25, R8, 0x7772, RZ ;  /* 0x0000777208197816 */ /* 0x000fe200000000ff */
[----:B------:R2:W-:Y:S01]  /*4850*/  @P5 STG.E.U8 desc[UR12][R16.64], R29 ;  /* 0x0000001d10005986 */ /* 0x0005e2000c10110c */
[----:B------:R-:W-:Y:S01]  /*4860*/  ISETP.LT.AND P1, PT, R14, UR7, !P0 ;  /* 0x000000070e007c0c */ /* 0x000fe2000c721270 */
[----:B------:R-:W-:-:S02]  /*4870*/  VIADD R14, R15, 0x1c ;  /* 0x0000001c0f0e7836 */ /* 0x000fc40000000000 */
[----:B------:R3:W-:Y:S01]  /*4880*/  @P4 STG.E.U8 desc[UR12][R18.64], R25 ;  /* 0x0000001912004986 */ /* 0x0007e2000c10110c */
[----:B-1----:R-:W-:Y:S01]  /*4890*/  PRMT R27, R8, 0x7773, RZ ;  /* 0x00007773081b7816 */ /* 0x002fe200000000ff */
[----:B------:R-:W-:Y:S01]  /*48a0*/  VIADD R8, R15, 0x1e ;  /* 0x0000001e0f087836 */ /* 0x000fe20000000000 */
[C---:B------:R-:W-:Y:S02]  /*48b0*/  IADD3 R12, P6, R23.reuse, R2, RZ ;  /* 0x00000002170c7210 */ /* 0x040fe40007fde0ff */
[----:B------:R-:W-:Y:S01]  /*48c0*/  ISETP.LT.AND P5, PT, R14, UR7, !P0 ;  /* 0x000000070e007c0c */ /* 0x000fe2000c7a1270 */
[----:B------:R1:W-:Y:S01]  /*48d0*/  @P3 STG.E.U8 desc[UR12][R20.64], R27 ;  /* 0x0000001b14003986 */ /* 0x0003e2000c10110c */
[----:B--2---:R-:W-:Y:S01]  /*48e0*/  VIADD R17, R23, UR6 ;  /* 0x0000000617117c36 */ /* 0x004fe20008000000 */
[----:B------:R-:W-:Y:S01]  /*48f0*/  ISETP.LT.AND P3, PT, R8, UR7, !P0 ;  /* 0x0000000708007c0c */ /* 0x000fe2000c761270 */
[----:B------:R-:W-:Y:S01]  /*4900*/  VIADD R14, R15, 0x1d ;  /* 0x0000001d0f0e7836 */ /* 0x000fe20000000000 */
[----:B------:R-:W-:Y:S01]  /*4910*/  LEA.HI.X.SX32 R13, R23, R0, 0x1, P6 ;  /* 0x00000000170d7211 */ /* 0x000fe200030f0eff */
[C---:B---3--:R-:W-:Y:S01]  /*4920*/  VIADD R19, R17.reuse, UR6 ;  /* 0x0000000611137c36 */ /* 0x048fe20008000000 */
[----:B------:R-:W-:-:S02]  /*4930*/  IADD3 R8, P6, R17, R2, RZ ;  /* 0x0000000211087210 */ /* 0x000fc40007fde0ff */
[C---:B------:R-:W-:Y:S02]  /*4940*/  PRMT R25, R9.reuse, 0x7772, RZ ;  /* 0x0000777209197816 */ /* 0x040fe400000000ff */
[----:B------:R-:W-:Y:S02]  /*4950*/  PRMT R23, R9, 0x7773, RZ ;  /* 0x0000777309177816 */ /* 0x000fe400000000ff */
[----:B------:R-:W-:Y:S01]  /*4960*/  LEA.HI.X.SX32 R9, R17, R0, 0x1, P6 ;  /* 0x0000000011097211 */ /* 0x000fe200030f0eff */
[C---:B-1----:R-:W-:Y:S01]  /*4970*/  VIADD R21, R19.reuse, UR6 ;  /* 0x0000000613157c36 */ /* 0x042fe20008000000 */
[----:B------:R-:W-:Y:S01]  /*4980*/  IADD3 R16, P6, R19, R2, RZ ;  /* 0x0000000213107210 */ /* 0x000fe20007fde0ff */
[----:B------:R1:W-:Y:S01]  /*4990*/  @P2 STG.E.U8 desc[UR12][R12.64], R25 ;  /* 0x000000190c002986 */ /* 0x0003e2000c10110c */
[----:B------:R-:W-:Y:S01]  /*49a0*/  ISETP.LT.AND P4, PT, R14, UR7, !P0 ;  /* 0x000000070e007c0c */ /* 0x000fe2000c781270 */
[----:B------:R-:W-:Y:S01]  /*49b0*/  VIADD R14, R15, 0x1f ;  /* 0x0000001f0f0e7836 */ /* 0x000fe20000000000 */
[----:B------:R-:W-:Y:S01]  /*49c0*/  LEA.HI.X.SX32 R17, R19, R0, 0x1, P6 ;  /* 0x0000000013117211 */ /* 0x000fe200030f0eff */
[----:B------:R2:W-:Y:S01]  /*49d0*/  @P1 STG.E.U8 desc[UR12][R8.64], R23 ;  /* 0x0000001708001986 */ /* 0x0005e2000c10110c */
[----:B------:R-:W-:-:S02]  /*49e0*/  IADD3 R18, P6, R21, R2, RZ ;  /* 0x0000000215127210 */ /* 0x000fc40007fde0ff */
[----:B------:R-:W-:Y:S02]  /*49f0*/  PRMT R27, R10, 0x7772, RZ ;  /* 0x000077720a1b7816 */ /* 0x000fe400000000ff */
[C---:B------:R-:W-:Y:S01]  /*4a00*/  LEA.HI.X.SX32 R19, R21.reuse, R0, 0x1, P6 ;  /* 0x0000000015137211 */ /* 0x040fe200030f0eff */
[----:B------:R-:W-:Y:S01]  /*4a10*/  VIADD R21, R21, UR6 ;  /* 0x0000000615157c36 */ /* 0x000fe20008000000 */
[----:B------:R-:W-:Y:S01]  /*4a20*/  ISETP.LT.AND P2, PT, R14, UR7, !P0 ;  /* 0x000000070e007c0c */ /* 0x000fe2000c741270 */
[----:B------:R3:W-:Y:S01]  /*4a30*/  @P5 STG.E.U8 desc[UR12][R16.64], R27 ;  /* 0x0000001b10005986 */ /* 0x0007e2000c10110c */
[----:B-1----:R-:W-:Y:S01]  /*4a40*/  PRMT R25, R10, 0x7773, RZ ;  /* 0x000077730a197816 */ /* 0x002fe200000000ff */
[----:B------:R-:W-:Y:S02]  /*4a50*/  VIADD R13, R21, UR6 ;  /* 0x00000006150d7c36 */ /* 0x000fe40008000000 */
[----:B--2---:R-:W-:Y:S01]  /*4a60*/  VIADD R9, R15, 0x22 ;  /* 0x000000220f097836 */ /* 0x004fe20000000000 */
[----:B------:R-:W-:Y:S01]  /*4a70*/  IADD3 R8, P6, R21, R2, RZ ;  /* 0x0000000215087210 */ /* 0x000fe20007fde0ff */
[----:B------:R1:W-:Y:S01]  /*4a80*/  @P4 STG.E.U8 desc[UR12][R18.64], R25 ;  /* 0x0000001912004986 */ /* 0x0003e2000c10110c */
[----:B------:R-:W-:Y:S01]  /*4a90*/  VIADD R12, R15, 0x23 ;  /* 0x000000230f0c7836 */ /* 0x000fe20000000000 */
[----:B------:R-:W-:Y:S01]  /*4aa0*/  PRMT R23, R11, 0x7773, RZ ;  /* 0x000077730b177816 */ /* 0x000fe200000000ff */
[----:B------:R-:W-:Y:S01]  /*4ab0*/  VIADD R14, R15, 0x20 ;  /* 0x000000200f0e7836 */ /* 0x000fe20000000000 */
[----:B------:R-:W-:-:S02]  /*4ac0*/  ISETP.LT.AND P4, PT, R9, UR7, !P0 ;  /* 0x0000000709007c0c */ /* 0x000fc4000c781270 */
[----:B------:R-:W-:Y:S01]  /*4ad0*/  LEA.HI.X.SX32 R9, R21, R0, 0x1, P6 ;  /* 0x0000000015097211 */ /* 0x000fe200030f0eff */
[----:B---3--:R-:W-:Y:S01]  /*4ae0*/  VIADD R17, R13, UR6 ;  /* 0x000000060d117c36 */ /* 0x008fe20008000000 */
[----:B------:R-:W-:Y:S02]  /*4af0*/  PRMT R21, R11, 0x7772, RZ ;  /* 0x000077720b157816 */ /* 0x000fe400000000ff */
[C---:B------:R-:W-:Y:S02]  /*4b00*/  IADD3 R10, P6, R13.reuse, R2, RZ ;  /* 0x000000020d0a7210 */ /* 0x040fe40007fde0ff */
[----:B------:R-:W-:Y:S01]  /*4b10*/  ISETP.LT.AND P1, PT, R14, UR7, !P0 ;  /* 0x000000070e007c0c */ /* 0x000fe2000c721270 */
[----:B------:R2:W-:Y:S01]  /*4b20*/  @P3 STG.E.U8 desc[UR12][R8.64], R21 ;  /* 0x0000001508003986 */ /* 0x0005e2000c10110c */
[----:B------:R-:W-:Y:S01]  /*4b30*/  LEA.HI.X.SX32 R11, R13, R0, 0x1, P6 ;  /* 0x000000000d0b7211 */ /* 0x000fe200030f0eff */
[----:B------:R-:W-:Y:S01]  /*4b40*/  VIADD R14, R15, 0x21 ;  /* 0x000000210f0e7836 */ /* 0x000fe20000000000 */
[----:B------:R-:W-:-:S02]  /*4b50*/  ISETP.LT.AND P3, PT, R12, UR7, !P0 ;  /* 0x000000070c007c0c */ /* 0x000fc4000c761270 */
[C---:B------:R-:W-:Y:S01]  /*4b60*/  IADD3 R12, P6, R17.reuse, R2, RZ ;  /* 0x00000002110c7210 */ /* 0x040fe20007fde0ff */
[----:B------:R3:W-:Y:S01]  /*4b70*/  @P2 STG.E.U8 desc[UR12][R10.64], R23 ;  /* 0x000000170a002986 */ /* 0x0007e2000c10110c */
[----:B0-----:R-:W-:Y:S02]  /*4b80*/  PRMT R27, R4, 0x7770, RZ ;  /* 0x00007770041b7816 */ /* 0x001fe400000000ff */
[C---:B------:R-:W-:Y:S01]  /*4b90*/  LEA.HI.X.SX32 R13, R17.reuse, R0, 0x1, P6 ;  /* 0x00000000110d7211 */ /* 0x040fe200030f0eff */
[----:B------:R-:W-:Y:S01]  /*4ba0*/  VIADD R17, R17, UR6 ;  /* 0x0000000611117c36 */ /* 0x000fe20008000000 */
[----:B------:R-:W-:Y:S01]  /*4bb0*/  ISETP.LT.AND P5, PT, R14, UR7, !P0 ;  /* 0x000000070e007c0c */ /* 0x000fe2000c7a1270 */
[----:B------:R-:W-:Y:S01]  /*4bc0*/  VIADD R14, R15, 0x24 ;  /* 0x000000240f0e7836 */ /* 0x000fe20000000000 */
[----:B-1----:R-:W-:Y:S01]  /*4bd0*/  PRMT R25, R5, 0x7770, RZ ;  /* 0x0000777005197816 */ /* 0x002fe200000000ff */
[C---:B------:R-:W-:Y:S01]  /*4be0*/  VIADD R19, R17.reuse, UR6 ;  /* 0x0000000611137c36 */ /* 0x040fe20008000000 */
[----:B--2---:R-:W-:Y:S01]  /*4bf0*/  IADD3 R8, P6, R17, R2, RZ ;  /* 0x0000000211087210 */ /* 0x004fe20007fde0ff */
[----:B------:R0:W-:Y:S01]  /*4c00*/  @P1 STG.E.U8 desc[UR12][R12.64], R27 ;  /* 0x0000001b0c001986 */ /* 0x0001e2000c10110c */
[----:B------:R-:W-:Y:S01]  /*4c10*/  ISETP.LT.AND P2, PT, R14, UR7, !P0 ;  /* 0x000000070e007c0c */ /* 0x000fe2000c741270 */
[----:B------:R-:W-:Y:S01]  /*4c20*/  VIADD R14, R15, 0x25 ;  /* 0x000000250f0e7836 */ /* 0x000fe20000000000 */
[----:B------:R-:W-:Y:S01]  /*4c30*/  LEA.HI.X.SX32 R9, R17, R0, 0x1, P6 ;  /* 0x0000000011097211 */ /* 0x000fe200030f0eff */
[C---:B------:R-:W-:Y:S01]  /*4c40*/  VIADD R17, R19.reuse, UR6 ;  /* 0x0000000613117c36 */ /* 0x040fe20008000000 */
[----:B---3--:R-:W-:-:S02]  /*4c50*/  IADD3 R10, P6, R19, R2, RZ ;  /* 0x00000002130a7210 */ /* 0x008fc40007fde0ff */
[----:B------:R-:W-:Y:S02]  /*4c60*/  PRMT R23, R4, 0x7771, RZ ;  /* 0x0000777104177816 */ /* 0x000fe400000000ff */
[----:B------:R-:W-:Y:S01]  /*4c70*/  LEA.HI.X.SX32 R11, R19, R0, 0x1, P6 ;  /* 0x00000000130b7211 */ /* 0x000fe200030f0eff */
[----:B------:R-:W-:Y:S01]  /*4c80*/  VIADD R19, R17, UR6 ;  /* 0x0000000611137c36 */ /* 0x000fe20008000000 */
[----:B------:R-:W-:Y:S01]  /*4c90*/  PRMT R21, R5, 0x7771, RZ ;  /* 0x0000777105157816 */ /* 0x000fe200000000ff */
[----:B------:R1:W-:Y:S01]  /*4ca0*/  @P5 STG.E.U8 desc[UR12][R8.64], R23 ;  /* 0x0000001708005986 */ /* 0x0003e2000c10110c */
[C---:B0-----:R-:W-:Y:S02]  /*4cb0*/  IADD3 R12, P6, R17.reuse, R2, RZ ;  /* 0x00000002110c7210 */ /* 0x041fe40007fde0ff */
[----:B------:R-:W-:Y:S01]  /*4cc0*/  ISETP.LT.AND P1, PT, R14, UR7, !P0 ;  /* 0x000000070e007c0c */ /* 0x000fe2000c721270 */
[----:B------:R0:W-:Y:S01]  /*4cd0*/  @P4 STG.E.U8 desc[UR12][R10.64], R25 ;  /* 0x000000190a004986 */ /* 0x0001e2000c10110c */
[----:B------:R-:W-:Y:S01]  /*4ce0*/  LEA.HI.X.SX32 R13, R17, R0, 0x1, P6 ;  /* 0x00000000110d7211 */ /* 0x000fe200030f0eff */
[----:B------:R-:W-:Y:S01]  /*4cf0*/  VIADD R14, R15, 0x26 ;  /* 0x000000260f0e7836 */ /* 0x000fe20000000000 */
[----:B------:R-:W-:-:S02]  /*4d00*/  IADD3 R16, P6, R19, R2, RZ ;  /* 0x0000000213107210 */ /* 0x000fc40007fde0ff */
[----:B------:R-:W-:Y:S01]  /*4d10*/  PRMT R27, R4, 0x7773, RZ ;  /* 0x00007773041b7816 */ /* 0x000fe200000000ff */
[----:B------:R2:W-:Y:S01]  /*4d20*/  @P3 STG.E.U8 desc[UR12][R12.64], R21 ;  /* 0x000000150c003986 */ /* 0x0005e2000c10110c */
[C---:B------:R-:W-:Y:S01]  /*4d30*/  LEA.HI.X.SX32 R17, R19.reuse, R0, 0x1, P6 ;  /* 0x0000000013117211 */ /* 0x040fe200030f0eff */
[----:B------:R-:W-:Y:S01]  /*4d40*/  VIADD R19, R19, UR6 ;  /* 0x0000000613137c36 */ /* 0x000fe20008000000 */
[----:B-1----:R-:W-:Y:S01]  /*4d50*/  PRMT R23, R6, 0x7770, RZ ;  /* 0x0000777006177816 */ /* 0x002fe200000000ff */
[----:B------:R-:W-:Y:S01]  /*4d60*/  VIADD R9, R15, 0x29 ;  /* 0x000000290f097836 */ /* 0x000fe20000000000 */
[----:B------:R-:W-:Y:S01]  /*4d70*/  ISETP.LT.AND P5, PT, R14, UR7, !P0 ;  /* 0x000000070e007c0c */ /* 0x000fe2000c7a1270 */
[C---:B0-----:R-:W-:Y:S01]  /*4d80*/  VIADD R11, R19.reuse, UR6 ;  /* 0x00000006130b7c36 */ /* 0x041fe20008000000 */
[----:B------:R-:W-:Y:S01]  /*4d90*/  IADD3 R8, P6, R19, R2, RZ ;  /* 0x0000000213087210 */ /* 0x000fe20007fde0ff */
[----:B------:R0:W-:Y:S01]  /*4da0*/  @P2 STG.E.U8 desc[UR12][R16.64], R23 ;  /* 0x0000001710002986 */ /* 0x0001e2000c10110c */
[----:B------:R-:W-:Y:S01]  /*4db0*/  ISETP.LT.AND P2, PT, R9, UR7, !P0 ;  /* 0x0000000709007c0c */ /* 0x000fe2000c741270 */
[----:B------:R-:W-:Y:S01]  /*4dc0*/  VIADD R14, R15, 0x27 ;  /* 0x000000270f0e7836 */ /* 0x000fe20000000000 */
[----:B------:R-:W-:Y:S01]  /*4dd0*/  LEA.HI.X.SX32 R9, R19, R0, 0x1, P6 ;  /* 0x0000000013097211 */ /* 0x000fe200030f0eff */
[C---:B--2---:R-:W-:Y:S01]  /*4de0*/  VIADD R13, R11.reuse, UR6 ;  /* 0x000000060b0d7c36 */ /* 0x044fe20008000000 */
[----:B------:R-:W-:-:S02]  /*4df0*/  IADD3 R10, P6, R11, R2, RZ ;  /* 0x000000020b0a7210 */ /* 0x000fc40007fde0ff */
[----:B------:R-:W-:Y:S01]  /*4e00*/  ISETP.LT.AND P4, PT, R14, UR7, !P0 ;  /* 0x000000070e007c0c */ /* 0x000fe2000c781270 */
[----:B------:R-:W-:Y:S01]  /*4e10*/  VIADD R19, R13, UR6 ;  /* 0x000000060d137c36 */ /* 0x000fe20008000000 */
[----:B------:R-:W-:Y:S01]  /*4e20*/  LEA.HI.X.SX32 R11, R11, R0, 0x1, P6 ;  /* 0x000000000b0b7211 */ /* 0x000fe200030f0eff */
[----:B------:R-:W-:Y:S01]  /*4e30*/  VIADD R14, R15, 0x28 ;  /* 0x000000280f0e7836 */ /* 0x000fe20000000000 */
[C---:B------:R-:W-:Y:S02]  /*4e40*/  IADD3 R12, P6, R13.reuse, R2, RZ ;  /* 0x000000020d0c7210 */ /* 0x040fe40007fde0ff */
[----:B------:R-:W-:Y:S02]  /*4e50*/  PRMT R21, R6, 0x7771, RZ ;  /* 0x0000777106157816 */ /* 0x000fe400000000ff */
[----:B------:R-:W-:Y:S02]  /*4e60*/  LEA.HI.X.SX32 R13, R13, R0, 0x1, P6 ;  /* 0x000000000d0d7211 */ /* 0x000fe400030f0eff */
[----:B0-----:R-:W-:Y:S01]  /*4e70*/  IADD3 R16, P6, R19, R2, RZ ;  /* 0x0000000213107210 */ /* 0x001fe20007fde0ff */
[----:B------:R0:W-:Y:S01]  /*4e80*/  @P1 STG.E.U8 desc[UR12][R8.64], R21 ;  /* 0x0000001508001986 */ /* 0x0001e2000c10110c */
[----:B------:R-:W-:Y:S01]  /*4e90*/  ISETP.LT.AND P3, PT, R14, UR7, !P0 ;  /* 0x000000070e007c0c */ /* 0x000fe2000c761270 */
[----:B------:R-:W-:Y:S01]  /*4ea0*/  VIADD R14, R15, 0x2a ;  /* 0x0000002a0f0e7836 */ /* 0x000fe20000000000 */
[C---:B------:R-:W-:Y:S01]  /*4eb0*/  LEA.HI.X.SX32 R17, R19.reuse, R0, 0x1, P6 ;  /* 0x0000000013117211 */ /* 0x040fe200030f0eff */
[----:B------:R-:W-:Y:S01]  /*4ec0*/  VIADD R19, R19, UR6 ;  /* 0x0000000613137c36 */ /* 0x000fe20008000000 */
[----:B------:R-:W-:-:S02]  /*4ed0*/  PRMT R25, R7, 0x7770, RZ ;  /* 0x0000777007197816 */ /* 0x000fc400000000ff */
[----:B------:R-:W-:Y:S02]  /*4ee0*/  PRMT R23, R7, 0x7771, RZ ;  /* 0x0000777107177816 */ /* 0x000fe400000000ff */
[C---:B------:R-:W-:Y:S01]  /*4ef0*/  IADD3 R18, P6, R19.reuse, R2, RZ ;  /* 0x0000000213127210 */ /* 0x040fe20007fde0ff */
[----:B------:R1:W-:Y:S01]  /*4f00*/  @P5 STG.E.U8 desc[UR12][R10.64], R25 ;  /* 0x000000190a005986 */ /* 0x0003e2000c10110c */
[----:B------:R-:W-:Y:S01]  /*4f10*/  ISETP.LT.AND P1, PT, R14, UR7, !P0 ;  /* 0x000000070e007c0c */ /* 0x000fe2000c721270 */
[----:B0-----:R-:W-:Y:S01]  /*4f20*/  VIADD R9, R19, UR6 ;  /* 0x0000000613097c36 */ /* 0x001fe20008000000 */
[----:B------:R-:W-:Y:S01]  /*4f30*/  PRMT R21, R4, 0x7772, RZ ;  /* 0x0000777204157816 */ /* 0x000fe200000000ff */
[----:B------:R-:W-:Y:S01]  /*4f40*/  VIADD R8, R15, 0x2d ;  /* 0x0000002d0f087836 */ /* 0x000fe20000000000 */
[----:B------:R0:W-:Y:S01]  /*4f50*/  @P4 STG.E.U8 desc[UR12][R12.64], R23 ;  /* 0x000000170c004986 */ /* 0x0001e2000c10110c */
[----:B------:R-:W-:Y:S01]  /*4f60*/  LEA.HI.X.SX32 R19, R19, R0, 0x1, P6 ;  /* 0x0000000013137211 */ /* 0x000fe200030f0eff */
[----:B------:R-:W-:-:S02]  /*4f70*/  VIADD R14, R15, 0x2b ;  /* 0x0000002b0f0e7836 */ /* 0x000fc40000000000 */
[----:B------:R2:W-:Y:S01]  /*4f80*/  @P3 STG.E.U8 desc[UR12][R16.64], R21 ;  /* 0x0000001510003986 */ /* 0x0005e2000c10110c */
[----:B------:R-:W-:Y:S01]  /*4f90*/  ISETP.LT.AND P3, PT, R8, UR7, !P0 ;  /* 0x0000000708007c0c */ /* 0x000fe2000c761270 */
[----:B------:R-:W-:Y:S01]  /*4fa0*/  VIADD R8, R15, 0x2e ;  /* 0x0000002e0f087836 */ /* 0x000fe20000000000 */
[----:B-1----:R-:W-:Y:S01]  /*4fb0*/  PRMT R25, R5, 0x7772, RZ ;  /* 0x0000777205197816 */ /* 0x002fe200000000ff */
[----:B------:R-:W-:Y:S01]  /*4fc0*/  VIADD R11, R9, UR6 ;  /* 0x00000006090b7c36 */ /* 0x000fe20008000000 */
[----:B------:R1:W-:Y:S01]  /*4fd0*/  @P2 STG.E.U8 desc[UR12][R18.64], R27 ;  /* 0x0000001b12002986 */ /* 0x0003e2000c10110c */
[----:B------:R-:W-:Y:S01]  /*4fe0*/  VIADD R4, R15, 0x2f ;  /* 0x0000002f0f047836 */ /* 0x000fe20000000000 */
[----:B------:R-:W-:Y:S02]  /*4ff0*/  ISETP.LT.AND P2, PT, R8, UR7, !P0 ;  /* 0x0000000708007c0c */ /* 0x000fe4000c741270 */
[----:B0-----:R-:W-:Y:S02]  /*5000*/  IADD3 R12, P6, R9, R2, RZ ;  /* 0x00000002090c7210 */ /* 0x001fe40007fde0ff */
[----:B------:R-:W-:Y:S01]  /*5010*/  ISETP.LT.AND P5, PT, R14, UR7, !P0 ;  /* 0x000000070e007c0c */ /* 0x000fe2000c7a1270 */
[----:B--2---:R-:W-:Y:S01]  /*5020*/  VIADD R21, R11, UR6 ;  /* 0x000000060b157c36 */ /* 0x004fe20008000000 */
[----:B------:R-:W-:Y:S01]  /*5030*/  LEA.HI.X.SX32 R13, R9, R0, 0x1, P6 ;  /* 0x00000000090d7211 */ /* 0x000fe200030f0eff */
[----:B------:R-:W-:Y:S01]  /*5040*/  VIADD R14, R15, 0x2c ;  /* 0x0000002c0f0e7836 */ /* 0x000fe20000000000 */
[----:B------:R-:W-:Y:S01]  /*5050*/  IADD3 R16, P6, R11, R2, RZ ;  /* 0x000000020b107210 */ /* 0x000fe20007fde0ff */
[----:B-1----:R-:W-:-:S02]  /*5060*/  VIADD R19, R21, UR6 ;  /* 0x0000000615137c36 */ /* 0x002fc40008000000 */
[----:B------:R0:W-:Y:S01]  /*5070*/  @P1 STG.E.U8 desc[UR12][R12.64], R25 ;  /* 0x000000190c001986 */ /* 0x0001e2000c10110c */
[----:B------:R-:W-:Y:S02]  /*5080*/  LEA.HI.X.SX32 R17, R11, R0, 0x1, P6 ;  /* 0x000000000b117211 */ /* 0x000fe400030f0eff */
[----:B------:R-:W-:Y:S01]  /*5090*/  ISETP.LT.AND P1, PT, R4, UR7, !P0 ;  /* 0x0000000704007c0c */ /* 0x000fe2000c721270 */
[----:B------:R1:W2:Y:S01]  /*50a0*/  LDS.128 R8, [R3] ;  /* 0x0000000003087984 */ /* 0x0002a20000000c00 */
[----:B------:R-:W-:Y:S02]  /*50b0*/  IADD3 R4, P6, R21, R2, RZ ;  /* 0x0000000215047210 */ /* 0x000fe40007fde0ff */
[----:B------:R-:W-:Y:S02]  /*50c0*/  PRMT R23, R5, 0x7773, RZ ;  /* 0x0000777305177816 */ /* 0x000fe400000000ff */
[----:B------:R-:W-:Y:S02]  /*50d0*/  LEA.HI.X.SX32 R5, R21, R0, 0x1, P6 ;  /* 0x0000000015057211 */ /* 0x000fe400030f0eff */
[----:B------:R-:W-:Y:S01]  /*50e0*/  ISETP.LT.AND P4, PT, R14, UR7, !P0 ;  /* 0x000000070e007c0c */ /* 0x000fe2000c781270 */
[----:B------:R3:W-:Y:S01]  /*50f0*/  @P5 STG.E.U8 desc[UR12][R16.64], R23 ;  /* 0x0000001710005986 */ /* 0x0007e2000c10110c */
[----:B0-----:R-:W-:Y:S01]  /*5100*/  IADD3 R12, P6, R19, R2, RZ ;  /* 0x00000002130c7210 */ /* 0x001fe20007fde0ff */
[C---:B-1----:R-:W-:Y:S01]  /*5110*/  VIADD R3, R15.reuse, 0x32 ;  /* 0x000000320f037836 */ /* 0x042fe20000000000 */
[C---:B------:R-:W-:Y:S01]  /*5120*/  PRMT R25, R6.reuse, 0x7772, RZ ;  /* 0x0000777206197816 */ /* 0x040fe200000000ff */
[----:B------:R-:W-:Y:S01]  /*5130*/  VIADD R14, R15, 0x30 ;  /* 0x000000300f0e7836 */ /* 0x000fe20000000000 */
[C---:B------:R-:W-:Y:S01]  /*5140*/  LEA.HI.X.SX32 R13, R19.reuse, R0, 0x1, P6 ;  /* 0x00000000130d7211 */ /* 0x040fe200030f0eff */
[----:B------:R-:W-:Y:S01]  /*5150*/  VIADD R19, R19, UR6 ;  /* 0x0000000613137c36 */ /* 0x000fe20008000000 */
[----:B------:R-:W-:-:S02]  /*5160*/  PRMT R27, R6, 0x7773, RZ ;  /* 0x00007773061b7816 */ /* 0x000fc400000000ff */
[----:B------:R-:W-:Y:S01]  /*5170*/  ISETP.LT.AND P5, PT, R14, UR7, !P0 ;  /* 0x000000070e007c0c */ /* 0x000fe2000c7a1270 */
[C---:B------:R-:W-:Y:S01]  /*5180*/  VIADD R21, R19.reuse, UR6 ;  /* 0x0000000613157c36 */ /* 0x040fe20008000000 */
[----:B---3--:R-:W-:Y:S01]  /*5190*/  IADD3 R16, P6, R19, R2, RZ ;  /* 0x0000000213107210 */ /* 0x008fe20007fde0ff */
[----:B------:R0:W-:Y:S01]  /*51a0*/  @P4 STG.E.U8 desc[UR12][R4.64], R25 ;  /* 0x0000001904004986 */ /* 0x0001e2000c10110c */
[----:B------:R-:W-:Y:S01]  /*51b0*/  PRMT R23, R7, 0x7773, RZ ;  /* 0x0000777307177816 */ /* 0x000fe200000000ff */
[----:B------:R-:W-:Y:S01]  /*51c0*/  VIADD R14, R15, 0x31 ;  /* 0x000000310f0e7836 */ /* 0x000fe20000000000 */
[----:B------:R-:W-:Y:S01]  /*51d0*/  LEA.HI.X.SX32 R17, R19, R0, 0x1, P6 ;  /* 0x0000000013117211 */ /* 0x000fe200030f0eff */
[----:B------:R1:W-:Y:S01]  /*51e0*/  @P3 STG.E.U8 desc[UR12][R12.64], R27 ;  /* 0x0000001b0c003986 */ /* 0x0003e2000c10110c */
[----:B------:R-:W-:Y:S01]  /*51f0*/  ISETP.LT.AND P3, PT, R3, UR7, !P0 ;  /* 0x0000000703007c0c */ /* 0x000fe2000c761270 */
[----:B------:R-:W-:Y:S01]  /*5200*/  VIADD R3, R15, 0x33 ;  /* 0x000000330f037836 */ /* 0x000fe20000000000 */
[----:B------:R-:W-:-:S02]  /*5210*/  ISETP.LT.AND P4, PT, R14, UR7, !P0 ;  /* 0x000000070e007c0c */ /* 0x000fc4000c781270 */
[----:B0-----:R-:W-:Y:S01]  /*5220*/  PRMT R25, R7, 0x7772, RZ ;  /* 0x0000777207197816 */ /* 0x001fe200000000ff */
[C---:B------:R-:W-:Y:S01]  /*5230*/  VIADD R7, R21.reuse, UR6 ;  /* 0x0000000615077c36 */ /* 0x040fe20008000000 */
[----:B------:R-:W-:-:S03]  /*5240*/  IADD3 R4, P6, R21, R2, RZ ;  /* 0x0000000215047210 */ /* 0x000fc60007fde0ff */
[----:B------:R-:W-:Y:S01]  /*5250*/  VIADD R19, R7, UR6 ;  /* 0x0000000607137c36 */ /* 0x000fe20008000000 */
[----:B------:R-:W-:Y:S01]  /*5260*/  LEA.HI.X.SX32 R5, R21, R0, 0x1, P6 ;  /* 0x0000000015057211 */ /* 0x000fe200030f0eff */
[----:B------:R-:W-:Y:S01]  /*5270*/  @P2 STG.E.U8 desc[UR12][R16.64], R25 ;  /* 0x0000001910002986 */ /* 0x000fe2000c10110c */
[----:B------:R-:W-:Y:S02]  /*5280*/  IADD3 R6, P6, R7, R2, RZ ;  /* 0x0000000207067210 */ /* 0x000fe40007fde0ff */
[----:B------:R-:W-:Y:S01]  /*5290*/  ISETP.LT.AND P2, PT, R3, UR7, !P0 ;  /* 0x0000000703007c0c */ /* 0x000fe2000c741270 */
[----:B------:R-:W-:Y:S01]  /*52a0*/  VIADD R3, R15, 0x34 ;  /* 0x000000340f037836 */ /* 0x000fe20000000000 */
[----:B------:R-:W-:Y:S01]  /*52b0*/  LEA.HI.X.SX32 R7, R7, R0, 0x1, P6 ;  /* 0x0000000007077211 */ /* 0x000fe200030f0eff */
[----:B------:R0:W-:Y:S01]  /*52c0*/  @P1 STG.E.U8 desc[UR12][R4.64], R23 ;  /* 0x0000001704001986 */ /* 0x0001e2000c10110c */
[----:B-1----:R-:W-:Y:S02]  /*52d0*/  IADD3 R12, P6, R19, R2, RZ ;  /* 0x00000002130c7210 */ /* 0x002fe40007fde0ff */
[----:B--2---:R-:W-:-:S02]  /*52e0*/  PRMT R27, R8, 0x7770, RZ ;  /* 0x00007770081b7816 */ /* 0x004fc400000000ff */
[----:B------:R-:W-:Y:S01]  /*52f0*/  ISETP.LT.AND P1, PT, R3, UR7, !P0 ;  /* 0x0000000703007c0c */ /* 0x000fe2000c721270 */
[----:B------:R-:W-:Y:S01]  /*5300*/  VIADD R3, R15, 0x35 ;  /* 0x000000350f037836 */ /* 0x000fe20000000000 */
[C---:B------:R-:W-:Y:S01]  /*5310*/  LEA.HI.X.SX32 R13, R19.reuse, R0, 0x1, P6 ;  /* 0x00000000130d7211 */ /* 0x040fe200030f0eff */
[----:B------:R-:W-:Y:S01]  /*5320*/  VIADD R19, R19, UR6 ;  /* 0x0000000613137c36 */ /* 0x000fe20008000000 */
[----:B------:R1:W-:Y:S01]  /*5330*/  @P5 STG.E.U8 desc[UR12][R6.64], R27 ;  /* 0x0000001b06005986 */ /* 0x0003e2000c10110c */
[----:B------:R-:W-:Y:S02]  /*5340*/  PRMT R21, R8, 0x7771, RZ ;  /* 0x0000777108157816 */ /* 0x000fe400000000ff */
[----:B------:R-:W-:Y:S01]  /*5350*/  ISETP.LT.AND P5, PT, R3, UR7, !P0 ;  /* 0x0000000703007c0c */ /* 0x000fe2000c7a1270 */
[----:B------:R-:W-:Y:S01]  /*5360*/  VIADD R3, R15, 0x36 ;  /* 0x000000360f037836 */ /* 0x000fe20000000000 */
[C---:B0-----:R-:W-:Y:S01]  /*5370*/  IADD3 R4, P6, R19.reuse, R2, RZ ;  /* 0x0000000213047210 */ /* 0x041fe20007fde0ff */
[----:B------:R-:W-:Y:S01]  /*5380*/  VIADD R17, R19, UR6 ;  /* 0x0000000613117c36 */ /* 0x000fe20008000000 */
[----:B------:R0:W-:Y:S01]  /*5390*/  @P4 STG.E.U8 desc[UR12][R12.64], R21 ;  /* 0x000000150c004986 */ /* 0x0001e2000c10110c */
[----:B------:R-:W-:-:S02]  /*53a0*/  PRMT R25, R9, 0x7771, RZ ;  /* 0x0000777109197816 */ /* 0x000fc400000000ff */
[----:B------:R-:W-:Y:S01]  /*53b0*/  LEA.HI.X.SX32 R5, R19, R0, 0x1, P6 ;  /* 0x0000000013057211 */ /* 0x000fe200030f0eff */
[----:B------:R-:W-:Y:S01]  /*53c0*/  VIADD R19, R17, UR6 ;  /* 0x0000000611137c36 */ /* 0x000fe20008000000 */
[----:B------:R-:W-:Y:S01]  /*53d0*/  ISETP.LT.AND P4, PT, R3, UR7, !P0 ;  /* 0x0000000703007c0c */ /* 0x000fe2000c781270 */
[----:B------:R-:W-:Y:S01]  /*53e0*/  VIADD R3, R15, 0x37 ;  /* 0x000000370f037836 */ /* 0x000fe20000000000 */
[----:B-1----:R-:W-:Y:S02]  /*53f0*/  IADD3 R6, P6, R17, R2, RZ ;  /* 0x0000000211067210 */ /* 0x002fe40007fde0ff */
[----:B------:R-:W-:Y:S02]  /*5400*/  PRMT R27, R9, 0x7770, RZ ;  /* 0x00007770091b7816 */ /* 0x000fe400000000ff */
[----:B------:R-:W-:Y:S01]  /*5410*/  LEA.HI.X.SX32 R7, R17, R0, 0x1, P6 ;  /* 0x0000000011077211 */ /* 0x000fe200030f0eff */
[C---:B0-----:R-:W-:Y:S01]  /*5420*/  VIADD R21, R19.reuse, UR6 ;  /* 0x0000000613157c36 */ /* 0x041fe20008000000 */
[----:B------:R-:W-:Y:S01]  /*5430*/  IADD3 R12, P6, R19, R2, RZ ;  /* 0x00000002130c7210 */ /* 0x000fe20007fde0ff */
[----:B------:R0:W-:Y:S01]  /*5440*/  @P3 STG.E.U8 desc[UR12][R4.64], R27 ;  /* 0x0000001b04003986 */ /* 0x0001e2000c10110c */
[----:B------:R-:W-:Y:S01]  /*5450*/  ISETP.LT.AND P3, PT, R3, UR7, !P0 ;  /* 0x0000000703007c0c */ /* 0x000fe2000c761270 */
[----:B------:R-:W-:Y:S01]  /*5460*/  VIADD R3, R15, 0x38 ;  /* 0x000000380f037836 */ /* 0x000fe20000000000 */
[----:B------:R-:W-:Y:S01]  /*5470*/  LEA.HI.X.SX32 R13, R19, R0, 0x1, P6 ;  /* 0x00000000130d7211 */ /* 0x000fe200030f0eff */
[----:B------:R1:W-:Y:S01]  /*5480*/  @P2 STG.E.U8 desc[UR12][R6.64], R25 ;  /* 0x0000001906002986 */ /* 0x0003e2000c10110c */
[----:B------:R-:W-:-:S02]  /*5490*/  IADD3 R16, P6, R21, R2, RZ ;  /* 0x0000000215107210 */ /* 0x000fc40007fde0ff */
[C---:B------:R-:W-:Y:S02]  /*54a0*/  PRMT R23, R10.reuse, 0x7770, RZ ;  /* 0x000077700a177816 */ /* 0x040fe400000000ff */
        /* <DEDUP_REMOVED lines=9> */
[----:B-1----:R-:W-:Y:S01]  /*5540*/  VIADD R7, R21, UR6 ;  /* 0x0000000615077c36 */ /* 0x002fe20008000000 */
[----:B------:R0:W-:Y:S01]  /*5550*/  @P5 STG.E.U8 desc[UR12][R16.64], R19 ;  /* 0x0000001310005986 */ /* 0x0001e2000c10110c */
[----:B------:R-:W-:-:S02]  /*5560*/  PRMT R25, R11, 0x7770, RZ ;  /* 0x000077700b197816 */ /* 0x000fc400000000ff */
[----:B------:R-:W-:Y:S01]  /*5570*/  ISETP.LT.AND P5, PT, R3, UR7, !P0 ;  /* 0x0000000703007c0c */ /* 0x000fe2000c7a1270 */
[----:B------:R-:W-:Y:S01]  /*5580*/  VIADD R3, R15, 0x3b ;  /* 0x0000003b0f037836 */ /* 0x000fe20000000000 */
[----:B------:R-:W-:Y:S01]  /*5590*/  LEA.HI.X.SX32 R5, R21, R0, 0x1, P6 ;  /* 0x0000000015057211 */ /* 0x000fe200030f0eff */
[C---:B--2---:R-:W-:Y:S01]  /*55a0*/  VIADD R13, R7.reuse, UR6 ;  /* 0x00000006070d7c36 */ /* 0x044fe20008000000 */
[----:B------:R-:W-:Y:S02]  /*55b0*/  IADD3 R6, P6, R7, R2, RZ ;  /* 0x0000000207067210 */ /* 0x000fe40007fde0ff */
[----:B------:R-:W-:Y:S01]  /*55c0*/  PRMT R23, R11, 0x7771, RZ ;  /* 0x000077710b177816 */ /* 0x000fe200000000ff */
[----:B------:R1:W-:Y:S01]  /*55d0*/  @P4 STG.E.U8 desc[UR12][R4.64], R25 ;  /* 0x0000001904004986 */ /* 0x0003e2000c10110c */
[----:B------:R-:W-:Y:S01]  /*55e0*/  LEA.HI.X.SX32 R7, R7, R0, 0x1, P6 ;  /* 0x0000000007077211 */ /* 0x000fe200030f0eff */
[----:B0-----:R-:W-:Y:S01]  /*55f0*/  VIADD R17, R13, UR6 ;  /* 0x000000060d117c36 */ /* 0x001fe20008000000 */
[----:B------:R-:W-:Y:S01]  /*5600*/  ISETP.LT.AND P4, PT, R3, UR7, !P0 ;  /* 0x0000000703007c0c */ /* 0x000fe2000c781270 */
[----:B------:R-:W-:Y:S01]  /*5610*/  VIADD R3, R15, 0x3c ;  /* 0x0000003c0f037836 */ /* 0x000fe20000000000 */
[----:B------:R-:W-:Y:S01]  /*5620*/  IADD3 R12, P6, R13, R2, RZ ;  /* 0x000000020d0c7210 */ /* 0x000fe20007fde0ff */
[----:B------:R0:W-:Y:S01]  /*5630*/  @P3 STG.E.U8 desc[UR12][R6.64], R23 ;  /* 0x0000001706003986 */ /* 0x0001e2000c10110c */
[----:B------:R-:W-:Y:S01]  /*5640*/  VIADD R19, R17, UR6 ;  /* 0x0000000611137c36 */ /* 0x000fe20008000000 */
[----:B------:R-:W-:-:S02]  /*5650*/  PRMT R21, R8, 0x7772, RZ ;  /* 0x0000777208157816 */ /* 0x000fc400000000ff */
[----:B------:R-:W-:Y:S02]  /*5660*/  LEA.HI.X.SX32 R13, R13, R0, 0x1, P6 ;  /* 0x000000000d0d7211 */ /* 0x000fe400030f0eff */
[----:B------:R-:W-:Y:S01]  /*5670*/  ISETP.LT.AND P3, PT, R3, UR7, !P0 ;  /* 0x0000000703007c0c */ /* 0x000fe2000c761270 */
[----:B------:R-:W-:Y:S01]  /*5680*/  VIADD R3, R15, 0x3d ;  /* 0x0000003d0f037836 */ /* 0x000fe20000000000 */
[----:B------:R-:W-:Y:S01]  /*5690*/  IADD3 R16, P6, R17, R2, RZ ;  /* 0x0000000211107210 */ /* 0x000fe20007fde0ff */
[----:B------:R2:W-:Y:S01]  /*56a0*/  @P2 STG.E.U8 desc[UR12][R12.64], R21 ;  /* 0x000000150c002986 */ /* 0x0005e2000c10110c */
[----:B-1----:R-:W-:Y:S01]  /*56b0*/  PRMT R25, R8, 0x7773, RZ ;  /* 0x0000777308197816 */ /* 0x002fe200000000ff */
[----:B------:R-:W-:Y:S01]  /*56c0*/  VIADD R8, R15, 0x3e ;  /* 0x0000003e0f087836 */ /* 0x000fe20000000000 */
[----:B------:R-:W-:Y:S01]  /*56d0*/  LEA.HI.X.SX32 R17, R17, R0, 0x1, P6 ;  /* 0x0000000011117211 */ /* 0x000fe200030f0eff */
[----:B0-----:R-:W-:Y:S01]  /*56e0*/  VIADD R7, R19, UR6 ;  /* 0x0000000613077c36 */ /* 0x001fe20008000000 */
[----:B------:R-:W-:-:S02]  /*56f0*/  ISETP.LT.AND P2, PT, R3, UR7, !P0 ;  /* 0x0000000703007c0c */ /* 0x000fc4000c741270 */
[-C--:B------:R-:W-:Y:S01]  /*5700*/  IADD3 R4, P6, R19, R2.reuse, RZ ;  /* 0x0000000213047210 */ /* 0x080fe20007fde0ff */
[C---:B------:R-:W-:Y:S01]  /*5710*/  VIADD R3, R7.reuse, UR6 ;  /* 0x0000000607037c36 */ /* 0x040fe20008000000 */
[----:B------:R0:W-:Y:S01]  /*5720*/  @P1 STG.E.U8 desc[UR12][R16.64], R25 ;  /* 0x0000001910001986 */ /* 0x0001e2000c10110c */
[----:B------:R-:W-:Y:S02]  /*5730*/  IADD3 R6, P1, R7, R2, RZ ;  /* 0x0000000207067210 */ /* 0x000fe40007f3e0ff */
[----:B------:R-:W-:Y:S01]  /*5740*/  LEA.HI.X.SX32 R5, R19, R0, 0x1, P6 ;  /* 0x0000000013057211 */ /* 0x000fe200030f0eff */
[C---:B------:R-:W-:Y:S01]  /*5750*/  VIADD R19, R3.reuse, UR6 ;  /* 0x0000000603137c36 */ /* 0x040fe20008000000 */
[----:B--2---:R-:W-:Y:S02]  /*5760*/  IADD3 R12, P6, R3, R2, RZ ;  /* 0x00000002030c7210 */ /* 0x004fe40007fde0ff */
[-C--:B------:R-:W-:Y:S01]  /*5770*/  LEA.HI.X.SX32 R7, R7, R0.reuse, 0x1, P1 ;  /* 0x0000000007077211 */ /* 0x080fe200008f0eff */
[----:B------:R-:W-:Y:S01]  /*5780*/  VIADD R21, R19, UR6 ;  /* 0x0000000613157c36 */ /* 0x000fe20008000000 */
[----:B------:R-:W-:Y:S01]  /*5790*/  LEA.HI.X.SX32 R13, R3, R0, 0x1, P6 ;  /* 0x00000000030d7211 */ /* 0x000fe200030f0eff */
[----:B------:R-:W-:Y:S01]  /*57a0*/  VIADD R3, R15, 0x3f ;  /* 0x0000003f0f037836 */ /* 0x000fe20000000000 */
[-C--:B------:R-:W-:Y:S01]  /*57b0*/  IADD3 R14, P6, R19, R2.reuse, RZ ;  /* 0x00000002130e7210 */ /* 0x080fe20007fde0ff */
[C---:B------:R-:W-:Y:S01]  /*57c0*/  VIADD R23, R21.reuse, UR6 ;  /* 0x0000000615177c36 */ /* 0x040fe20008000000 */
[----:B0-----:R-:W-:-:S02]  /*57d0*/  IADD3 R16, P1, R21, R2, RZ ;  /* 0x0000000215107210 */ /* 0x001fc40007f3e0ff */
[-C--:B------:R-:W-:Y:S02]  /*57e0*/  LEA.HI.X.SX32 R15, R19, R0.reuse, 0x1, P6 ;  /* 0x00000000130f7211 */ /* 0x080fe400030f0eff */
[----:B------:R-:W-:Y:S02]  /*57f0*/  LEA.HI.X.SX32 R17, R21, R0, 0x1, P1 ;  /* 0x0000000015117211 */ /* 0x000fe400008f0eff */
[----:B------:R-:W-:Y:S02]  /*5800*/  IADD3 R2, P6, R23, R2, RZ ;  /* 0x0000000217027210 */ /* 0x000fe40007fde0ff */
[----:B------:R-:W-:Y:S02]  /*5810*/  ISETP.LT.AND P1, PT, R8, UR7, !P0 ;  /* 0x0000000708007c0c */ /* 0x000fe4000c721270 */
[----:B------:R-:W-:Y:S02]  /*5820*/  ISETP.LT.AND P0, PT, R3, UR7, !P0 ;  /* 0x0000000703007c0c */ /* 0x000fe4000c701270 */
[----:B------:R-:W-:-:S02]  /*5830*/  LEA.HI.X.SX32 R3, R23, R0, 0x1, P6 ;  /* 0x0000000017037211 */ /* 0x000fc400030f0eff */
[C---:B------:R-:W-:Y:S02]  /*5840*/  PRMT R25, R9.reuse, 0x7772, RZ ;  /* 0x0000777209197816 */ /* 0x040fe400000000ff */
[----:B------:R-:W-:Y:S02]  /*5850*/  PRMT R23, R9, 0x7773, RZ ;  /* 0x0000777309177816 */ /* 0x000fe400000000ff */
[C---:B------:R-:W-:Y:S01]  /*5860*/  PRMT R21, R10.reuse, 0x7772, RZ ;  /* 0x000077720a157816 */ /* 0x040fe200000000ff */
[----:B------:R0:W-:Y:S01]  /*5870*/  @P5 STG.E.U8 desc[UR12][R4.64], R25 ;  /* 0x0000001904005986 */ /* 0x0001e2000c10110c */
[----:B------:R-:W-:Y:S02]  /*5880*/  PRMT R19, R10, 0x7773, RZ ;  /* 0x000077730a137816 */ /* 0x000fe400000000ff */
[C---:B------:R-:W-:Y:S01]  /*5890*/  PRMT R9, R11.reuse, 0x7773, RZ ;  /* 0x000077730b097816 */ /* 0x040fe200000000ff */
[----:B------:R0:W-:Y:S01]  /*58a0*/  @P4 STG.E.U8 desc[UR12][R6.64], R23 ;  /* 0x0000001706004986 */ /* 0x0001e2000c10110c */
[----:B------:R-:W-:-:S03]  /*58b0*/  PRMT R11, R11, 0x7772, RZ ;  /* 0x000077720b0b7816 */ /* 0x000fc600000000ff */
[----:B------:R0:W-:Y:S04]  /*58c0*/  @P3 STG.E.U8 desc[UR12][R12.64], R21 ;  /* 0x000000150c003986 */ /* 0x0001e8000c10110c */
[----:B------:R0:W-:Y:S04]  /*58d0*/  @P2 STG.E.U8 desc[UR12][R14.64], R19 ;  /* 0x000000130e002986 */ /* 0x0001e8000c10110c */
[----:B------:R0:W-:Y:S01]  /*58e0*/  @P1 STG.E.U8 desc[UR12][R16.64], R11 ;  /* 0x0000000b10001986 */ /* 0x0001e2000c10110c */
[----:B------:R-:W-:Y:S05]  /*58f0*/  @!P0 EXIT ;  /* 0x000000000000894d */ /* 0x000fea0003800000 */
[----:B------:R-:W-:Y:S01]  /*5900*/  STG.E.U8 desc[UR12][R2.64], R9 ;  /* 0x0000000902007986 */ /* 0x000fe2000c10110c */
[----:B------:R-:W-:Y:S05]  /*5910*/  EXIT ;  /* 0x000000000000794d */ /* 0x000fea0003800000 */
.L_x_2:
[----:B------:R-:W-:-:S00]  /*5920*/  BRA `(.L_x_2) ;  /* 0xfffffffc00fc7947 */ /* 0x000fc0000383ffff */
[----:B------:R-:W-:-:S00]  /*5930*/  NOP ;  /* 0x0000000000007918 */ /* 0x000fc00000000000 */
        /* <DEDUP_REMOVED lines=12> */
.L_x_3:


//--------------------- .nv.shared.matmul_kernel  --------------------------
	.section	.nv.shared.matmul_kernel,"aw",@nobits
	.sectionflags	@""
	.align	16
	.zero		1024


//--------------------- .nv.shared.reserved.0     --------------------------
	.section	.nv.shared.reserved.0,"aw",@nobits
	.weak		__nv_reservedSMEM_offset_0_alias
	.size		__nv_reservedSMEM_offset_0_alias, 0, 0
	.other		__nv_reservedSMEM_offset_0_alias,@"STO_CUDA_RESERVED_SHARED STV_DEFAULT"
__nv_reservedSMEM_offset_0_alias:
	.zero		0


//--------------------- .nv.constant0.matmul_kernel --------------------------
	.section	.nv.constant0.matmul_kernel,"a",@progbits
	.sectionflags	@""
	.align	4
.nv.constant0.matmul_kernel:
	.zero		608


//--------------------- SYMBOLS --------------------------

	.type		.nv.reservedSmem.offset0,@object
	.size		.nv.reservedSmem.offset0,0x4
